	.target	sm_90a

	.elftype	@"ET_EXEC"


//--------------------- .note.nv.tkinfo           --------------------------
	.section	.note.nv.tkinfo,"",@"SHT_NOTE"
	.sectionflags	@"SHF_NOTE_NV_TKINFO"
	.tkinfo
        /*0018*/ 	.word	0x00000002
        /*0030*/ 	.string	""
        /*0030*/ 	.string	"ptxas"
        /*0030*/ 	.string	"Cuda compilation tools, release 13.0, V13.0.88"
        /*0030*/ 	.string	"Build cuda_13.0.r13.0/compiler.36424714_0"
        /*0030*/ 	.string	"-arch sm_90a -m 64 "



//--------------------- .note.nv.cuinfo           --------------------------
	.section	.note.nv.cuinfo,"",@"SHT_NOTE"
	.sectionflags	@"SHF_NOTE_NV_CUINFO"
        /*0018*/ 	.short	0x0002
        /*001a*/ 	.short	0x005a
        /*001c*/ 	.short	0x0082
	.zero		2


//--------------------- .nv.info                  --------------------------
	.section	.nv.info,"",@"SHT_CUDA_INFO"
	.align	4


	//----- nvinfo : EIATTR_REGCOUNT
	.align		4
        /*0000*/ 	.byte	0x04, 0x2f
        /*0002*/ 	.short	(.L_12 - .L_11)
	.align		4
.L_11:
        /*0004*/ 	.word	index@(_ZN7cutlass13device_kernelINS_4conv6kernel13ConvUniversalINS1_16ConvProblemShapeILNS1_8OperatorE0ELi3EEENS1_10collective14CollectiveConvINS1_46MainloopSm90TmaGmmaWarpSpecializedImplicitGemmILS5_0ELi14ELi3EN4cute5tupleIJNSA_1CILi2EEENSC_ILi1EEESE_EEENS1_36KernelImplicitTmaWarpSpecializedSm90ELi1EEENSB_IJNSC_ILi64EEESI_NSB_IJNSC_ILi32EEEEEEEEENS_10tfloat32_tESM_NSA_8TiledMMAINSA_8MMA_AtomIJNSA_4SM904GMMA29MMA_64x64x8_F32TF32TF32_SS_TNILNSQ_7ScaleInE1ELSS_1EEEEEENSA_6LayoutINSB_IJSE_SE_SE_EEENSB_IJNSC_ILi0EEESX_SX_EEEEENSB_IJNSA_10UnderscoreES10_S10_EEEEENS7_6detail26Sm90ImplicitGemmTileTraitsINSA_20SM90_TMA_LOAD_IM2COLENSA_14ComposedLayoutINSA_7SwizzleILi3ELi4ELi3EEENSA_18smem_ptr_flag_bitsILi32EEENSV_INSB_IJNSB_IJNSC_ILi8EEES1B_EEENSB_IJSJ_SE_EEENSB_IJSE_NSC_ILi14EEEEEEEEENSB_IJNSB_IJSJ_NSC_ILi256EEEEEENSB_IJSE_SX_EEENSB_IJSX_NSC_ILi2048EEEEEEEEEEEEEvEENS14_INSA_23SM90_TMA_LOAD_MULTICASTES1O_vEEEENS_8epilogue10collective6detail29Sm90TmaWarpSpecializedAdapterINS1U_15DefaultEpilogueISM_NSB_IJNSB_IJllllEEESE_SX_EEES1Z_NS1T_6thread17LinearCombinationISM_Li1EffLNS20_9ScaleType4KindE0ELNS_15FloatRoundStyleE2ESM_EENS_4gemm15EpilogueDefaultEEEEEvvEEEEvNT_6ParamsE)
        /*0008*/ 	.word	0x0000003a


	//----- nvinfo : EIATTR_FRAME_SIZE
	.align		4
.L_12:
        /*000c*/ 	.byte	0x04, 0x11
        /*000e*/ 	.short	(.L_14 - .L_13)
	.align		4
.L_13:
        /*0010*/ 	.word	index@(_ZN7cutlass13device_kernelINS_4conv6kernel13ConvUniversalINS1_16ConvProblemShapeILNS1_8OperatorE0ELi3EEENS1_10collective14CollectiveConvINS1_46MainloopSm90TmaGmmaWarpSpecializedImplicitGemmILS5_0ELi14ELi3EN4cute5tupleIJNSA_1CILi2EEENSC_ILi1EEESE_EEENS1_36KernelImplicitTmaWarpSpecializedSm90ELi1EEENSB_IJNSC_ILi64EEESI_NSB_IJNSC_ILi32EEEEEEEEENS_10tfloat32_tESM_NSA_8TiledMMAINSA_8MMA_AtomIJNSA_4SM904GMMA29MMA_64x64x8_F32TF32TF32_SS_TNILNSQ_7ScaleInE1ELSS_1EEEEEENSA_6LayoutINSB_IJSE_SE_SE_EEENSB_IJNSC_ILi0EEESX_SX_EEEEENSB_IJNSA_10UnderscoreES10_S10_EEEEENS7_6detail26Sm90ImplicitGemmTileTraitsINSA_20SM90_TMA_LOAD_IM2COLENSA_14ComposedLayoutINSA_7SwizzleILi3ELi4ELi3EEENSA_18smem_ptr_flag_bitsILi32EEENSV_INSB_IJNSB_IJNSC_ILi8EEES1B_EEENSB_IJSJ_SE_EEENSB_IJSE_NSC_ILi14EEEEEEEEENSB_IJNSB_IJSJ_NSC_ILi256EEEEEENSB_IJSE_SX_EEENSB_IJSX_NSC_ILi2048EEEEEEEEEEEEEvEENS14_INSA_23SM90_TMA_LOAD_MULTICASTES1O_vEEEENS_8epilogue10collective6detail29Sm90TmaWarpSpecializedAdapterINS1U_15DefaultEpilogueISM_NSB_IJNSB_IJllllEEESE_SX_EEES1Z_NS1T_6thread17LinearCombinationISM_Li1EffLNS20_9ScaleType4KindE0ELNS_15FloatRoundStyleE2ESM_EENS_4gemm15EpilogueDefaultEEEEEvvEEEEvNT_6ParamsE)
        /*0014*/ 	.word	0x00000000


	//----- nvinfo : EIATTR_MIN_STACK_SIZE
	.align		4
.L_14:
        /*0018*/ 	.byte	0x04, 0x12
        /*001a*/ 	.short	(.L_16 - .L_15)
	.align		4
.L_15:
        /*001c*/ 	.word	index@(_ZN7cutlass13device_kernelINS_4conv6kernel13ConvUniversalINS1_16ConvProblemShapeILNS1_8OperatorE0ELi3EEENS1_10collective14CollectiveConvINS1_46MainloopSm90TmaGmmaWarpSpecializedImplicitGemmILS5_0ELi14ELi3EN4cute5tupleIJNSA_1CILi2EEENSC_ILi1EEESE_EEENS1_36KernelImplicitTmaWarpSpecializedSm90ELi1EEENSB_IJNSC_ILi64EEESI_NSB_IJNSC_ILi32EEEEEEEEENS_10tfloat32_tESM_NSA_8TiledMMAINSA_8MMA_AtomIJNSA_4SM904GMMA29MMA_64x64x8_F32TF32TF32_SS_TNILNSQ_7ScaleInE1ELSS_1EEEEEENSA_6LayoutINSB_IJSE_SE_SE_EEENSB_IJNSC_ILi0EEESX_SX_EEEEENSB_IJNSA_10UnderscoreES10_S10_EEEEENS7_6detail26Sm90ImplicitGemmTileTraitsINSA_20SM90_TMA_LOAD_IM2COLENSA_14ComposedLayoutINSA_7SwizzleILi3ELi4ELi3EEENSA_18smem_ptr_flag_bitsILi32EEENSV_INSB_IJNSB_IJNSC_ILi8EEES1B_EEENSB_IJSJ_SE_EEENSB_IJSE_NSC_ILi14EEEEEEEEENSB_IJNSB_IJSJ_NSC_ILi256EEEEEENSB_IJSE_SX_EEENSB_IJSX_NSC_ILi2048EEEEEEEEEEEEEvEENS14_INSA_23SM90_TMA_LOAD_MULTICASTES1O_vEEEENS_8epilogue10collective6detail29Sm90TmaWarpSpecializedAdapterINS1U_15DefaultEpilogueISM_NSB_IJNSB_IJllllEEESE_SX_EEES1Z_NS1T_6thread17LinearCombinationISM_Li1EffLNS20_9ScaleType4KindE0ELNS_15FloatRoundStyleE2ESM_EENS_4gemm15EpilogueDefaultEEEEEvvEEEEvNT_6ParamsE)
        /*0020*/ 	.word	0x00000000
.L_16:


//--------------------- .nv.compat                --------------------------
	.section	.nv.compat,"",@"SHT_CUDA_COMPAT_INFO"
	.align	4
        /*0000*/ 	.byte	0x02, 0x09, 0x01, 0x00, 0x02, 0x02, 0x04, 0x00, 0x02, 0x05, 0x05, 0x00, 0x03, 0x07, 0x01, 0x01
        /*0010*/ 	.byte	0x02, 0x03, 0x01, 0x00, 0x02, 0x06, 0x01, 0x00, 0x04, 0x0b, 0x08, 0x00, 0x00, 0x00, 0x00, 0x00
        /*0020*/ 	.byte	0x00, 0x00, 0x00, 0x00


//--------------------- .nv.info._ZN7cutlass13device_kernelINS_4conv6kernel13ConvUniversalINS1_16ConvProblemShapeILNS1_8OperatorE0ELi3EEENS1_10collective14CollectiveConvINS1_46MainloopSm90TmaGmmaWarpSpecializedImplicitGemmILS5_0ELi14ELi3EN4cute5tupleIJNSA_1CILi2EEENSC_ILi1EEESE_EEENS1_36KernelImplicitTmaWarpSpecializedSm90ELi1EEENSB_IJNSC_ILi64EEESI_NSB_IJNSC_ILi32EEEEEEEEENS_10tfloat32_tESM_NSA_8TiledMMAINSA_8MMA_AtomIJNSA_4SM904GMMA29MMA_64x64x8_F32TF32TF32_SS_TNILNSQ_7ScaleInE1ELSS_1EEEEEENSA_6LayoutINSB_IJSE_SE_SE_EEENSB_IJNSC_ILi0EEESX_SX_EEEEENSB_IJNSA_10UnderscoreES10_S10_EEEEENS7_6detail26Sm90ImplicitGemmTileTraitsINSA_20SM90_TMA_LOAD_IM2COLENSA_14ComposedLayoutINSA_7SwizzleILi3ELi4ELi3EEENSA_18smem_ptr_flag_bitsILi32EEENSV_INSB_IJNSB_IJNSC_ILi8EEES1B_EEENSB_IJSJ_SE_EEENSB_IJSE_NSC_ILi14EEEEEEEEENSB_IJNSB_IJSJ_NSC_ILi256EEEEEENSB_IJSE_SX_EEENSB_IJSX_NSC_ILi2048EEEEEEEEEEEEEvEENS14_INSA_23SM90_TMA_LOAD_MULTICASTES1O_vEEEENS_8epilogue10collective6detail29Sm90TmaWarpSpecializedAdapterINS1U_15DefaultEpilogueISM_NSB_IJNSB_IJllllEEESE_SX_EEES1Z_NS1T_6thread17LinearCombinationISM_Li1EffLNS20_9ScaleType4KindE0ELNS_15FloatRoundStyleE2ESM_EENS_4gemm15EpilogueDefaultEEEEEvvEEEEvNT_6ParamsE --------------------------
	.section	.nv.info._ZN7cutlass13device_kernelINS_4conv6kernel13ConvUniversalINS1_16ConvProblemShapeILNS1_8OperatorE0ELi3EEENS1_10collective14CollectiveConvINS1_46MainloopSm90TmaGmmaWarpSpecializedImplicitGemmILS5_0ELi14ELi3EN4cute5tupleIJNSA_1CILi2EEENSC_ILi1EEESE_EEENS1_36KernelImplicitTmaWarpSpecializedSm90ELi1EEENSB_IJNSC_ILi64EEESI_NSB_IJNSC_ILi32EEEEEEEEENS_10tfloat32_tESM_NSA_8TiledMMAINSA_8MMA_AtomIJNSA_4SM904GMMA29MMA_64x64x8_F32TF32TF32_SS_TNILNSQ_7ScaleInE1ELSS_1EEEEEENSA_6LayoutINSB_IJSE_SE_SE_EEENSB_IJNSC_ILi0EEESX_SX_EEEEENSB_IJNSA_10UnderscoreES10_S10_EEEEENS7_6detail26Sm90ImplicitGemmTileTraitsINSA_20SM90_TMA_LOAD_IM2COLENSA_14ComposedLayoutINSA_7SwizzleILi3ELi4ELi3EEENSA_18smem_ptr_flag_bitsILi32EEENSV_INSB_IJNSB_IJNSC_ILi8EEES1B_EEENSB_IJSJ_SE_EEENSB_IJSE_NSC_ILi14EEEEEEEEENSB_IJNSB_IJSJ_NSC_ILi256EEEEEENSB_IJSE_SX_EEENSB_IJSX_NSC_ILi2048EEEEEEEEEEEEEvEENS14_INSA_23SM90_TMA_LOAD_MULTICASTES1O_vEEEENS_8epilogue10collective6detail29Sm90TmaWarpSpecializedAdapterINS1U_15DefaultEpilogueISM_NSB_IJNSB_IJllllEEESE_SX_EEES1Z_NS1T_6thread17LinearCombinationISM_Li1EffLNS20_9ScaleType4KindE0ELNS_15FloatRoundStyleE2ESM_EENS_4gemm15EpilogueDefaultEEEEEvvEEEEvNT_6ParamsE,"",@"SHT_CUDA_INFO"
	.sectionflags	@""
	.align	4


	//----- nvinfo : EIATTR_CUDA_API_VERSION
	.align		4
        /*0000*/ 	.byte	0x04, 0x37
        /*0002*/ 	.short	(.L_18 - .L_17)
.L_17:
        /*0004*/ 	.word	0x00000082


	//----- nvinfo : EIATTR_KPARAM_INFO
	.align		4
.L_18:
        /*0008*/ 	.byte	0x04, 0x17
        /*000a*/ 	.short	(.L_20 - .L_19)
.L_19:
        /*000c*/ 	.word	0x00000000
        /*0010*/ 	.short	0x0000
        /*0012*/ 	.short	0x0070
        /*0014*/ 	.byte	0x00, 0xf0, 0x01, 0x10


	//----- nvinfo : EIATTR_SPARSE_MMA_MASK
	.align		4
.L_20:
        /*0018*/ 	.byte	0x03, 0x50
        /*001a*/ 	.short	0x0000


	//----- nvinfo : EIATTR_MAXREG_COUNT
	.align		4
        /*001c*/ 	.byte	0x03, 0x1b
        /*001e*/ 	.short	0x00ff


	//----- nvinfo : EIATTR_NUM_BARRIERS
	.align		4
        /*0020*/ 	.byte	0x02, 0x4c
        /*0022*/ 	.byte	0x01
	.zero		1


	//----- nvinfo : EIATTR_MERCURY_ISA_VERSION
	.align		4
        /*0024*/ 	.byte	0x03, 0x5f
        /*0026*/ 	.short	0x0101


	//----- nvinfo : EIATTR_COOP_GROUP_MASK_REGIDS
	.align		4
        /*0028*/ 	.byte	0x04, 0x29
        /*002a*/ 	.short	(.L_22 - .L_21)


	//   ....[0]....
.L_21:
        /*002c*/ 	.word	0xffffffff


	//   ....[1]....
        /*0030*/ 	.word	0xffffffff


	//   ....[2]....
        /*0034*/ 	.word	0xffffffff


	//   ....[3]....
        /*0038*/ 	.word	0xffffffff


	//----- nvinfo : EIATTR_COOP_GROUP_INSTR_OFFSETS
	.align		4
.L_22:
        /*003c*/ 	.byte	0x04, 0x28
        /*003e*/ 	.short	(.L_24 - .L_23)


	//   ....[0]....
.L_23:
        /*0040*/ 	.word	0x00000070


	//   ....[1]....
        /*0044*/ 	.word	0x00000080


	//   ....[2]....
        /*0048*/ 	.word	0x00000140


	//   ....[3]....
        /*004c*/ 	.word	0x00000810


	//----- nvinfo : EIATTR_MBARRIER_INSTR_OFFSETS
	.align		4
.L_24:
        /*0050*/ 	.byte	0x04, 0x39
        /*0052*/ 	.short	(.L_26 - .L_25)


	//   ....[0]....
.L_25:
        /*0054*/ 	.word	0x00000310
        /*0058*/ 	.word	0x000000ff
        /*005c*/ 	.word	0x00038000
        /*0060*/ 	.short	0x0100
        /*0062*/ 	.byte	0x08
	.zero		1


	//   ....[1]....
        /*0064*/ 	.word	0x00000320
        /*0068*/ 	.word	0x000000ff
        /*006c*/ 	.word	0x00038070
        /*0070*/ 	.short	0x0100
        /*0072*/ 	.byte	0x08
	.zero		1


	//   ....[2]....
        /*0074*/ 	.word	0x00000330
        /*0078*/ 	.word	0x000000ff
        /*007c*/ 	.word	0x00038008
        /*0080*/ 	.short	0x0100
        /*0082*/ 	.byte	0x08
	.zero		1


	//   ....[3]....
        /*0084*/ 	.word	0x00000340
        /*0088*/ 	.word	0x000000ff
        /*008c*/ 	.word	0x00038078
        /*0090*/ 	.short	0x0100
        /*0092*/ 	.byte	0x08
	.zero		1


	//   ....[4]....
        /*0094*/ 	.word	0x00000350
        /*0098*/ 	.word	0x000000ff
        /*009c*/ 	.word	0x00038010
        /*00a0*/ 	.short	0x0100
        /*00a2*/ 	.byte	0x08
	.zero		1


	//   ....[5]....
        /*00a4*/ 	.word	0x00000360
        /*00a8*/ 	.word	0x000000ff
        /*00ac*/ 	.word	0x00038080
        /*00b0*/ 	.short	0x0100
        /*00b2*/ 	.byte	0x08
	.zero		1


	//   ....[6]....
        /*00b4*/ 	.word	0x00000370
        /*00b8*/ 	.word	0x000000ff
        /*00bc*/ 	.word	0x00038018
        /*00c0*/ 	.short	0x0100
        /*00c2*/ 	.byte	0x08
	.zero		1


	//   ....[7]....
        /*00c4*/ 	.word	0x00000380
        /*00c8*/ 	.word	0x000000ff
        /*00cc*/ 	.word	0x00038088
        /*00d0*/ 	.short	0x0100
        /*00d2*/ 	.byte	0x08
	.zero		1


	//   ....[8]....
        /*00d4*/ 	.word	0x00000390
        /*00d8*/ 	.word	0x000000ff
        /*00dc*/ 	.word	0x00038020
        /*00e0*/ 	.short	0x0100
        /*00e2*/ 	.byte	0x08
	.zero		1


	//   ....[9]....
        /*00e4*/ 	.word	0x000003a0
        /*00e8*/ 	.word	0x000000ff
        /*00ec*/ 	.word	0x00038090
        /*00f0*/ 	.short	0x0100
        /*00f2*/ 	.byte	0x08
	.zero		1


	//   ....[10]....
        /*00f4*/ 	.word	0x000003b0
        /*00f8*/ 	.word	0x000000ff
        /*00fc*/ 	.word	0x00038028
        /*0100*/ 	.short	0x0100
        /*0102*/ 	.byte	0x08
	.zero		1


	//   ....[11]....
        /*0104*/ 	.word	0x000003c0
        /*0108*/ 	.word	0x000000ff
        /*010c*/ 	.word	0x00038098
        /*0110*/ 	.short	0x0100
        /*0112*/ 	.byte	0x08
	.zero		1


	//   ....[12]....
        /*0114*/ 	.word	0x000003d0
        /*0118*/ 	.word	0x000000ff
        /*011c*/ 	.word	0x00038030
        /*0120*/ 	.short	0x0100
        /*0122*/ 	.byte	0x08
	.zero		1


	//   ....[13]....
        /*0124*/ 	.word	0x000003e0
        /*0128*/ 	.word	0x000000ff
        /*012c*/ 	.word	0x000380a0
        /*0130*/ 	.short	0x0100
        /*0132*/ 	.byte	0x08
	.zero		1


	//   ....[14]....
        /*0134*/ 	.word	0x000003f0
        /*0138*/ 	.word	0x000000ff
        /*013c*/ 	.word	0x00038038
        /*0140*/ 	.short	0x0100
        /*0142*/ 	.byte	0x08
	.zero		1


	//   ....[15]....
        /*0144*/ 	.word	0x00000400
        /*0148*/ 	.word	0x000000ff
        /*014c*/ 	.word	0x000380a8
        /*0150*/ 	.short	0x0100
        /*0152*/ 	.byte	0x08
	.zero		1


	//   ....[16]....
        /*0154*/ 	.word	0x00000410
        /*0158*/ 	.word	0x000000ff
        /*015c*/ 	.word	0x00038040
        /*0160*/ 	.short	0x0100
        /*0162*/ 	.byte	0x08
	.zero		1


	//   ....[17]....
        /*0164*/ 	.word	0x00000420
        /*0168*/ 	.word	0x000000ff
        /*016c*/ 	.word	0x000380b0
        /*0170*/ 	.short	0x0100
        /*0172*/ 	.byte	0x08
	.zero		1


	//   ....[18]....
        /*0174*/ 	.word	0x00000430
        /*0178*/ 	.word	0x000000ff
        /*017c*/ 	.word	0x00038048
        /*0180*/ 	.short	0x0100
        /*0182*/ 	.byte	0x08
	.zero		1


	//   ....[19]....
        /*0184*/ 	.word	0x00000440
        /*0188*/ 	.word	0x000000ff
        /*018c*/ 	.word	0x000380b8
        /*0190*/ 	.short	0x0100
        /*0192*/ 	.byte	0x08
	.zero		1


	//   ....[20]....
        /*0194*/ 	.word	0x00000450
        /*0198*/ 	.word	0x000000ff
        /*019c*/ 	.word	0x00038050
        /*01a0*/ 	.short	0x0100
        /*01a2*/ 	.byte	0x08
	.zero		1


	//   ....[21]....
        /*01a4*/ 	.word	0x00000460
        /*01a8*/ 	.word	0x000000ff
        /*01ac*/ 	.word	0x000380c0
        /*01b0*/ 	.short	0x0100
        /*01b2*/ 	.byte	0x08
	.zero		1


	//   ....[22]....
        /*01b4*/ 	.word	0x00000470
        /*01b8*/ 	.word	0x000000ff
        /*01bc*/ 	.word	0x00038058
        /*01c0*/ 	.short	0x0100
        /*01c2*/ 	.byte	0x08
	.zero		1


	//   ....[23]....
        /*01c4*/ 	.word	0x00000480
        /*01c8*/ 	.word	0x000000ff
        /*01cc*/ 	.word	0x000380c8
        /*01d0*/ 	.short	0x0100
        /*01d2*/ 	.byte	0x08
	.zero		1


	//   ....[24]....
        /*01d4*/ 	.word	0x00000490
        /*01d8*/ 	.word	0x000000ff
        /*01dc*/ 	.word	0x00038060
        /*01e0*/ 	.short	0x0100
        /*01e2*/ 	.byte	0x08
	.zero		1


	//   ....[25]....
        /*01e4*/ 	.word	0x000004a0
        /*01e8*/ 	.word	0x000000ff
        /*01ec*/ 	.word	0x000380d0
        /*01f0*/ 	.short	0x0100
        /*01f2*/ 	.byte	0x08
	.zero		1


	//   ....[26]....
        /*01f4*/ 	.word	0x000004b0
        /*01f8*/ 	.word	0x000000ff
        /*01fc*/ 	.word	0x00038068
        /*0200*/ 	.short	0x0100
        /*0202*/ 	.byte	0x08
	.zero		1


	//   ....[27]....
        /*0204*/ 	.word	0x000004c0
        /*0208*/ 	.word	0x000000ff
        /*020c*/ 	.word	0x000380d8
        /*0210*/ 	.short	0x0100
        /*0212*/ 	.byte	0x08
	.zero		1


	//   ....[28]....
        /*0214*/ 	.word	0x00000d80
        /*0218*/ 	.word	0x00000008
        /*021c*/ 	.word	0x00038000
        /*0220*/ 	.short	0x010a
        /*0222*/ 	.byte	0x3f
	.zero		1


	//   ....[29]....
        /*0224*/ 	.word	0x00001120
        /*0228*/ 	.word	0x0000000b
        /*022c*/ 	.word	0x00038000
        /*0230*/ 	.short	0x010a
        /*0232*/ 	.byte	0x3f
	.zero		1


	//   ....[30]....
        /*0234*/ 	.word	0x00001340
        /*0238*/ 	.word	0x0000000a
        /*023c*/ 	.word	0x00000000
        /*0240*/ 	.short	0x0101
        /*0242*/ 	.byte	0x3f
	.zero		1


	//   ....[31]....
        /*0244*/ 	.word	0x00001590
        /*0248*/ 	.word	0x00000004
        /*024c*/ 	.word	0x00000000
        /*0250*/ 	.short	0x0101
        /*0252*/ 	.byte	0x3f
	.zero		1


	//   ....[32]....
        /*0254*/ 	.word	0x00003fd0
        /*0258*/ 	.word	0x00000009
        /*025c*/ 	.word	0x00038070
        /*0260*/ 	.short	0x010a
        /*0262*/ 	.byte	0x3f
	.zero		1


	//   ....[33]....
        /*0264*/ 	.word	0x00004820
        /*0268*/ 	.word	0x00000002
        /*026c*/ 	.word	0x00000000
        /*0270*/ 	.short	0x010a
        /*0272*/ 	.byte	0x3f
	.zero		1


	//   ....[34]....
        /*0274*/ 	.word	0x000048d0
        /*0278*/ 	.word	0x00000002
        /*027c*/ 	.word	0x00000000
        /*0280*/ 	.short	0x010a
        /*0282*/ 	.byte	0x3f
	.zero		1


	//   ....[35]....
        /*0284*/ 	.word	0x00004980
        /*0288*/ 	.word	0x00000002
        /*028c*/ 	.word	0x00000000
        /*0290*/ 	.short	0x010a
        /*0292*/ 	.byte	0x3f
	.zero		1


	//   ....[36]....
        /*0294*/ 	.word	0x00004a30
        /*0298*/ 	.word	0x00000002
        /*029c*/ 	.word	0x00000000
        /*02a0*/ 	.short	0x010a
        /*02a2*/ 	.byte	0x3f
	.zero		1


	//   ....[37]....
        /*02a4*/ 	.word	0x00004ae0
        /*02a8*/ 	.word	0x00000002
        /*02ac*/ 	.word	0x00000000
        /*02b0*/ 	.short	0x010a
        /*02b2*/ 	.byte	0x3f
	.zero		1


	//   ....[38]....
        /*02b4*/ 	.word	0x00004b90
        /*02b8*/ 	.word	0x00000002
        /*02bc*/ 	.word	0x00000000
        /*02c0*/ 	.short	0x010a
        /*02c2*/ 	.byte	0x3f
	.zero		1


	//   ....[39]....
        /*02c4*/ 	.word	0x00004c40
        /*02c8*/ 	.word	0x00000002
        /*02cc*/ 	.word	0x00000000
        /*02d0*/ 	.short	0x010a
        /*02d2*/ 	.byte	0x3f
	.zero		1


	//   ....[40]....
        /*02d4*/ 	.word	0x00004cf0
        /*02d8*/ 	.word	0x00000002
        /*02dc*/ 	.word	0x00000000
        /*02e0*/ 	.short	0x010a
        /*02e2*/ 	.byte	0x3f
	.zero		1


	//   ....[41]....
        /*02e4*/ 	.word	0x00004da0
        /*02e8*/ 	.word	0x00000002
        /*02ec*/ 	.word	0x00000000
        /*02f0*/ 	.short	0x010a
        /*02f2*/ 	.byte	0x3f
	.zero		1


	//   ....[42]....
        /*02f4*/ 	.word	0x00004e50
        /*02f8*/ 	.word	0x00000002
        /*02fc*/ 	.word	0x00000000
        /*0300*/ 	.short	0x010a
        /*0302*/ 	.byte	0x3f
	.zero		1


	//   ....[43]....
        /*0304*/ 	.word	0x00004f00
        /*0308*/ 	.word	0x00000002
        /*030c*/ 	.word	0x00000000
        /*0310*/ 	.short	0x010a
        /*0312*/ 	.byte	0x3f
	.zero		1


	//   ....[44]....
        /*0314*/ 	.word	0x00004fb0
        /*0318*/ 	.word	0x00000002
        /*031c*/ 	.word	0x00000000
        /*0320*/ 	.short	0x010a
        /*0322*/ 	.byte	0x3f
	.zero		1


	//   ....[45]....
        /*0324*/ 	.word	0x00005060
        /*0328*/ 	.word	0x00000002
        /*032c*/ 	.word	0x00000000
        /*0330*/ 	.short	0x010a
        /*0332*/ 	.byte	0x3f
	.zero		1


	//   ....[46]....
        /*0334*/ 	.word	0x00005110
        /*0338*/ 	.word	0x00000003
        /*033c*/ 	.word	0x00000000
        /*0340*/ 	.short	0x010a
        /*0342*/ 	.byte	0x3f
	.zero		1


	//----- nvinfo : EIATTR_NUM_MBARRIERS
	.align		4
.L_26:
        /*0344*/ 	.byte	0x03, 0x38
        /*0346*/ 	.short	0x001c


	//----- nvinfo : EIATTR_EXIT_INSTR_OFFSETS
	.align		4
        /*0348*/ 	.byte	0x04, 0x1c
        /*034a*/ 	.short	(.L_28 - .L_27)


	//   ....[0]....
.L_27:
        /*034c*/ 	.word	0x00000bb0


	//   ....[1]....
        /*0350*/ 	.word	0x000016f0


	//   ....[2]....
        /*0354*/ 	.word	0x000031f0


	//   ....[3]....
        /*0358*/ 	.word	0x00003220


	//   ....[4]....
        /*035c*/ 	.word	0x00003d90


	//   ....[5]....
        /*0360*/ 	.word	0x00003dc0


	//   ....[6]....
        /*0364*/ 	.word	0x00003de0


	//   ....[7]....
        /*0368*/ 	.word	0x00004730


	//   ....[8]....
        /*036c*/ 	.word	0x00005140


	//----- nvinfo : EIATTR_MAX_THREADS
	.align		4
.L_28:
        /*0370*/ 	.byte	0x04, 0x05
        /*0372*/ 	.short	(.L_30 - .L_29)
.L_29:
        /*0374*/ 	.word	0x00000100
        /*0378*/ 	.word	0x00000001
        /*037c*/ 	.word	0x00000001


	//----- nvinfo : EIATTR_CRS_STACK_SIZE
	.align		4
.L_30:
        /*0380*/ 	.byte	0x04, 0x1e
        /*0382*/ 	.short	(.L_32 - .L_31)
.L_31:
        /*0384*/ 	.word	0x00000000


	//----- nvinfo : EIATTR_CBANK_PARAM_SIZE
	.align		4
.L_32:
        /*0388*/ 	.byte	0x03, 0x19
        /*038a*/ 	.short	0x0470


	//----- nvinfo : EIATTR_PARAM_CBANK
	.align		4
        /*038c*/ 	.byte	0x04, 0x0a
        /*038e*/ 	.short	(.L_34 - .L_33)
	.align		4
.L_33:
        /*0390*/ 	.word	index@(.nv.constant0._ZN7cutlass13device_kernelINS_4conv6kernel13ConvUniversalINS1_16ConvProblemShapeILNS1_8OperatorE0ELi3EEENS1_10collective14CollectiveConvINS1_46MainloopSm90TmaGmmaWarpSpecializedImplicitGemmILS5_0ELi14ELi3EN4cute5tupleIJNSA_1CILi2EEENSC_ILi1EEESE_EEENS1_36KernelImplicitTmaWarpSpecializedSm90ELi1EEENSB_IJNSC_ILi64EEESI_NSB_IJNSC_ILi32EEEEEEEEENS_10tfloat32_tESM_NSA_8TiledMMAINSA_8MMA_AtomIJNSA_4SM904GMMA29MMA_64x64x8_F32TF32TF32_SS_TNILNSQ_7ScaleInE1ELSS_1EEEEEENSA_6LayoutINSB_IJSE_SE_SE_EEENSB_IJNSC_ILi0EEESX_SX_EEEEENSB_IJNSA_10UnderscoreES10_S10_EEEEENS7_6detail26Sm90ImplicitGemmTileTraitsINSA_20SM90_TMA_LOAD_IM2COLENSA_14ComposedLayoutINSA_7SwizzleILi3ELi4ELi3EEENSA_18smem_ptr_flag_bitsILi32EEENSV_INSB_IJNSB_IJNSC_ILi8EEES1B_EEENSB_IJSJ_SE_EEENSB_IJSE_NSC_ILi14EEEEEEEEENSB_IJNSB_IJSJ_NSC_ILi256EEEEEENSB_IJSE_SX_EEENSB_IJSX_NSC_ILi2048EEEEEEEEEEEEEvEENS14_INSA_23SM90_TMA_LOAD_MULTICASTES1O_vEEEENS_8epilogue10collective6detail29Sm90TmaWarpSpecializedAdapterINS1U_15DefaultEpilogueISM_NSB_IJNSB_IJllllEEESE_SX_EEES1Z_NS1T_6thread17LinearCombinationISM_Li1EffLNS20_9ScaleType4KindE0ELNS_15FloatRoundStyleE2ESM_EENS_4gemm15EpilogueDefaultEEEEEvvEEEEvNT_6ParamsE)
        /*0394*/ 	.short	0x0210
        /*0396*/ 	.short	0x0470


	//----- nvinfo : EIATTR_SW_WAR
	.align		4
.L_34:
        /*0398*/ 	.byte	0x04, 0x36
        /*039a*/ 	.short	(.L_36 - .L_35)
.L_35:
        /*039c*/ 	.word	0x00000008
.L_36:


//--------------------- .nv.callgraph             --------------------------
	.section	.nv.callgraph,"",@"SHT_CUDA_CALLGRAPH"
	.align	4
	.sectionentsize	8
	.align		4
        /*0000*/ 	.word	0x00000000
	.align		4
        /*0004*/ 	.word	0xffffffff
	.align		4
        /*0008*/ 	.word	0x00000000
	.align		4
        /*000c*/ 	.word	0xfffffffe
	.align		4
        /*0010*/ 	.word	0x00000000
	.align		4
        /*0014*/ 	.word	0xfffffffd
	.align		4
        /*0018*/ 	.word	0x00000000
	.align		4
        /*001c*/ 	.word	0xfffffffc


//--------------------- .nv.constant4             --------------------------
	.section	.nv.constant4,"a",@progbits
	.align	8
	.align		8
.nv.constant4:
        /*0000*/ 	.dword	_ZN39_INTERNAL_35fcea9c_4_k_cu_3c25a0a5_28044cuda3std3__45__cpo5beginE
	.align		8
        /*0008*/ 	.dword	_ZN39_INTERNAL_35fcea9c_4_k_cu_3c25a0a5_28044cuda3std3__45__cpo3endE
	.align		8
        /*0010*/ 	.dword	_ZN39_INTERNAL_35fcea9c_4_k_cu_3c25a0a5_28044cuda3std3__45__cpo6cbeginE
	.align		8
        /*0018*/ 	.dword	_ZN39_INTERNAL_35fcea9c_4_k_cu_3c25a0a5_28044cuda3std3__45__cpo4cendE
	.align		8
        /*0020*/ 	.dword	_ZN39_INTERNAL_35fcea9c_4_k_cu_3c25a0a5_28044cuda3std3__441_GLOBAL__N__35fcea9c_4_k_cu_3c25a0a5_28046ignoreE
	.align		8
        /*0028*/ 	.dword	_ZN39_INTERNAL_35fcea9c_4_k_cu_3c25a0a5_28044cuda3std3__419piecewise_constructE
	.align		8
        /*0030*/ 	.dword	_ZN39_INTERNAL_35fcea9c_4_k_cu_3c25a0a5_28044cuda3std3__48in_placeE
	.align		8
        /*0038*/ 	.dword	_ZN39_INTERNAL_35fcea9c_4_k_cu_3c25a0a5_28044cuda3std6ranges3__45__cpo4swapE
	.align		8
        /*0040*/ 	.dword	_ZN39_INTERNAL_35fcea9c_4_k_cu_3c25a0a5_28044cuda3std6ranges3__45__cpo9iter_moveE
	.align		8
        /*0048*/ 	.dword	_ZN39_INTERNAL_35fcea9c_4_k_cu_3c25a0a5_28044cute7productE
	.align		8
        /*0050*/ 	.dword	_ZN39_INTERNAL_35fcea9c_4_k_cu_3c25a0a5_28044cute1_E


//--------------------- .text._ZN7cutlass13device_kernelINS_4conv6kernel13ConvUniversalINS1_16ConvProblemShapeILNS1_8OperatorE0ELi3EEENS1_10collective14CollectiveConvINS1_46MainloopSm90TmaGmmaWarpSpecializedImplicitGemmILS5_0ELi14ELi3EN4cute5tupleIJNSA_1CILi2EEENSC_ILi1EEESE_EEENS1_36KernelImplicitTmaWarpSpecializedSm90ELi1EEENSB_IJNSC_ILi64EEESI_NSB_IJNSC_ILi32EEEEEEEEENS_10tfloat32_tESM_NSA_8TiledMMAINSA_8MMA_AtomIJNSA_4SM904GMMA29MMA_64x64x8_F32TF32TF32_SS_TNILNSQ_7ScaleInE1ELSS_1EEEEEENSA_6LayoutINSB_IJSE_SE_SE_EEENSB_IJNSC_ILi0EEESX_SX_EEEEENSB_IJNSA_10UnderscoreES10_S10_EEEEENS7_6detail26Sm90ImplicitGemmTileTraitsINSA_20SM90_TMA_LOAD_IM2COLENSA_14ComposedLayoutINSA_7SwizzleILi3ELi4ELi3EEENSA_18smem_ptr_flag_bitsILi32EEENSV_INSB_IJNSB_IJNSC_ILi8EEES1B_EEENSB_IJSJ_SE_EEENSB_IJSE_NSC_ILi14EEEEEEEEENSB_IJNSB_IJSJ_NSC_ILi256EEEEEENSB_IJSE_SX_EEENSB_IJSX_NSC_ILi2048EEEEEEEEEEEEEvEENS14_INSA_23SM90_TMA_LOAD_MULTICASTES1O_vEEEENS_8epilogue10collective6detail29Sm90TmaWarpSpecializedAdapterINS1U_15DefaultEpilogueISM_NSB_IJNSB_IJllllEEESE_SX_EEES1Z_NS1T_6thread17LinearCombinationISM_Li1EffLNS20_9ScaleType4KindE0ELNS_15FloatRoundStyleE2ESM_EENS_4gemm15EpilogueDefaultEEEEEvvEEEEvNT_6ParamsE --------------------------
	.section	.text._ZN7cutlass13device_kernelINS_4conv6kernel13ConvUniversalINS1_16ConvProblemShapeILNS1_8OperatorE0ELi3EEENS1_10collective14CollectiveConvINS1_46MainloopSm90TmaGmmaWarpSpecializedImplicitGemmILS5_0ELi14ELi3EN4cute5tupleIJNSA_1CILi2EEENSC_ILi1EEESE_EEENS1_36KernelImplicitTmaWarpSpecializedSm90ELi1EEENSB_IJNSC_ILi64EEESI_NSB_IJNSC_ILi32EEEEEEEEENS_10tfloat32_tESM_NSA_8TiledMMAINSA_8MMA_AtomIJNSA_4SM904GMMA29MMA_64x64x8_F32TF32TF32_SS_TNILNSQ_7ScaleInE1ELSS_1EEEEEENSA_6LayoutINSB_IJSE_SE_SE_EEENSB_IJNSC_ILi0EEESX_SX_EEEEENSB_IJNSA_10UnderscoreES10_S10_EEEEENS7_6detail26Sm90ImplicitGemmTileTraitsINSA_20SM90_TMA_LOAD_IM2COLENSA_14ComposedLayoutINSA_7SwizzleILi3ELi4ELi3EEENSA_18smem_ptr_flag_bitsILi32EEENSV_INSB_IJNSB_IJNSC_ILi8EEES1B_EEENSB_IJSJ_SE_EEENSB_IJSE_NSC_ILi14EEEEEEEEENSB_IJNSB_IJSJ_NSC_ILi256EEEEEENSB_IJSE_SX_EEENSB_IJSX_NSC_ILi2048EEEEEEEEEEEEEvEENS14_INSA_23SM90_TMA_LOAD_MULTICASTES1O_vEEEENS_8epilogue10collective6detail29Sm90TmaWarpSpecializedAdapterINS1U_15DefaultEpilogueISM_NSB_IJNSB_IJllllEEESE_SX_EEES1Z_NS1T_6thread17LinearCombinationISM_Li1EffLNS20_9ScaleType4KindE0ELNS_15FloatRoundStyleE2ESM_EENS_4gemm15EpilogueDefaultEEEEEvvEEEEvNT_6ParamsE,"ax",@progbits
	.align	128
.text._ZN7cutlass13device_kernelINS_4conv6kernel13ConvUniversalINS1_16ConvProblemShapeILNS1_8OperatorE0ELi3EEENS1_10collective14CollectiveConvINS1_46MainloopSm90TmaGmmaWarpSpecializedImplicitGemmILS5_0ELi14ELi3EN4cute5tupleIJNSA_1CILi2EEENSC_ILi1EEESE_EEENS1_36KernelImplicitTmaWarpSpecializedSm90ELi1EEENSB_IJNSC_ILi64EEESI_NSB_IJNSC_ILi32EEEEEEEEENS_10tfloat32_tESM_NSA_8TiledMMAINSA_8MMA_AtomIJNSA_4SM904GMMA29MMA_64x64x8_F32TF32TF32_SS_TNILNSQ_7ScaleInE1ELSS_1EEEEEENSA_6LayoutINSB_IJSE_SE_SE_EEENSB_IJNSC_ILi0EEESX_SX_EEEEENSB_IJNSA_10UnderscoreES10_S10_EEEEENS7_6detail26Sm90ImplicitGemmTileTraitsINSA_20SM90_TMA_LOAD_IM2COLENSA_14ComposedLayoutINSA_7SwizzleILi3ELi4ELi3EEENSA_18smem_ptr_flag_bitsILi32EEENSV_INSB_IJNSB_IJNSC_ILi8EEES1B_EEENSB_IJSJ_SE_EEENSB_IJSE_NSC_ILi14EEEEEEEEENSB_IJNSB_IJSJ_NSC_ILi256EEEEEENSB_IJSE_SX_EEENSB_IJSX_NSC_ILi2048EEEEEEEEEEEEEvEENS14_INSA_23SM90_TMA_LOAD_MULTICASTES1O_vEEEENS_8epilogue10collective6detail29Sm90TmaWarpSpecializedAdapterINS1U_15DefaultEpilogueISM_NSB_IJNSB_IJllllEEESE_SX_EEES1Z_NS1T_6thread17LinearCombinationISM_Li1EffLNS20_9ScaleType4KindE0ELNS_15FloatRoundStyleE2ESM_EENS_4gemm15EpilogueDefaultEEEEEvvEEEEvNT_6ParamsE:
        .type           _ZN7cutlass13device_kernelINS_4conv6kernel13ConvUniversalINS1_16ConvProblemShapeILNS1_8OperatorE0ELi3EEENS1_10collective14CollectiveConvINS1_46MainloopSm90TmaGmmaWarpSpecializedImplicitGemmILS5_0ELi14ELi3EN4cute5tupleIJNSA_1CILi2EEENSC_ILi1EEESE_EEENS1_36KernelImplicitTmaWarpSpecializedSm90ELi1EEENSB_IJNSC_ILi64EEESI_NSB_IJNSC_ILi32EEEEEEEEENS_10tfloat32_tESM_NSA_8TiledMMAINSA_8MMA_AtomIJNSA_4SM904GMMA29MMA_64x64x8_F32TF32TF32_SS_TNILNSQ_7ScaleInE1ELSS_1EEEEEENSA_6LayoutINSB_IJSE_SE_SE_EEENSB_IJNSC_ILi0EEESX_SX_EEEEENSB_IJNSA_10UnderscoreES10_S10_EEEEENS7_6detail26Sm90ImplicitGemmTileTraitsINSA_20SM90_TMA_LOAD_IM2COLENSA_14ComposedLayoutINSA_7SwizzleILi3ELi4ELi3EEENSA_18smem_ptr_flag_bitsILi32EEENSV_INSB_IJNSB_IJNSC_ILi8EEES1B_EEENSB_IJSJ_SE_EEENSB_IJSE_NSC_ILi14EEEEEEEEENSB_IJNSB_IJSJ_NSC_ILi256EEEEEENSB_IJSE_SX_EEENSB_IJSX_NSC_ILi2048EEEEEEEEEEEEEvEENS14_INSA_23SM90_TMA_LOAD_MULTICASTES1O_vEEEENS_8epilogue10collective6detail29Sm90TmaWarpSpecializedAdapterINS1U_15DefaultEpilogueISM_NSB_IJNSB_IJllllEEESE_SX_EEES1Z_NS1T_6thread17LinearCombinationISM_Li1EffLNS20_9ScaleType4KindE0ELNS_15FloatRoundStyleE2ESM_EENS_4gemm15EpilogueDefaultEEEEEvvEEEEvNT_6ParamsE,@function
        .size           _ZN7cutlass13device_kernelINS_4conv6kernel13ConvUniversalINS1_16ConvProblemShapeILNS1_8OperatorE0ELi3EEENS1_10collective14CollectiveConvINS1_46MainloopSm90TmaGmmaWarpSpecializedImplicitGemmILS5_0ELi14ELi3EN4cute5tupleIJNSA_1CILi2EEENSC_ILi1EEESE_EEENS1_36KernelImplicitTmaWarpSpecializedSm90ELi1EEENSB_IJNSC_ILi64EEESI_NSB_IJNSC_ILi32EEEEEEEEENS_10tfloat32_tESM_NSA_8TiledMMAINSA_8MMA_AtomIJNSA_4SM904GMMA29MMA_64x64x8_F32TF32TF32_SS_TNILNSQ_7ScaleInE1ELSS_1EEEEEENSA_6LayoutINSB_IJSE_SE_SE_EEENSB_IJNSC_ILi0EEESX_SX_EEEEENSB_IJNSA_10UnderscoreES10_S10_EEEEENS7_6detail26Sm90ImplicitGemmTileTraitsINSA_20SM90_TMA_LOAD_IM2COLENSA_14ComposedLayoutINSA_7SwizzleILi3ELi4ELi3EEENSA_18smem_ptr_flag_bitsILi32EEENSV_INSB_IJNSB_IJNSC_ILi8EEES1B_EEENSB_IJSJ_SE_EEENSB_IJSE_NSC_ILi14EEEEEEEEENSB_IJNSB_IJSJ_NSC_ILi256EEEEEENSB_IJSE_SX_EEENSB_IJSX_NSC_ILi2048EEEEEEEEEEEEEvEENS14_INSA_23SM90_TMA_LOAD_MULTICASTES1O_vEEEENS_8epilogue10collective6detail29Sm90TmaWarpSpecializedAdapterINS1U_15DefaultEpilogueISM_NSB_IJNSB_IJllllEEESE_SX_EEES1Z_NS1T_6thread17LinearCombinationISM_Li1EffLNS20_9ScaleType4KindE0ELNS_15FloatRoundStyleE2ESM_EENS_4gemm15EpilogueDefaultEEEEEvvEEEEvNT_6ParamsE,(.L_x_112 - _ZN7cutlass13device_kernelINS_4conv6kernel13ConvUniversalINS1_16ConvProblemShapeILNS1_8OperatorE0ELi3EEENS1_10collective14CollectiveConvINS1_46MainloopSm90TmaGmmaWarpSpecializedImplicitGemmILS5_0ELi14ELi3EN4cute5tupleIJNSA_1CILi2EEENSC_ILi1EEESE_EEENS1_36KernelImplicitTmaWarpSpecializedSm90ELi1EEENSB_IJNSC_ILi64EEESI_NSB_IJNSC_ILi32EEEEEEEEENS_10tfloat32_tESM_NSA_8TiledMMAINSA_8MMA_AtomIJNSA_4SM904GMMA29MMA_64x64x8_F32TF32TF32_SS_TNILNSQ_7ScaleInE1ELSS_1EEEEEENSA_6LayoutINSB_IJSE_SE_SE_EEENSB_IJNSC_ILi0EEESX_SX_EEEEENSB_IJNSA_10UnderscoreES10_S10_EEEEENS7_6detail26Sm90ImplicitGemmTileTraitsINSA_20SM90_TMA_LOAD_IM2COLENSA_14ComposedLayoutINSA_7SwizzleILi3ELi4ELi3EEENSA_18smem_ptr_flag_bitsILi32EEENSV_INSB_IJNSB_IJNSC_ILi8EEES1B_EEENSB_IJSJ_SE_EEENSB_IJSE_NSC_ILi14EEEEEEEEENSB_IJNSB_IJSJ_NSC_ILi256EEEEEENSB_IJSE_SX_EEENSB_IJSX_NSC_ILi2048EEEEEEEEEEEEEvEENS14_INSA_23SM90_TMA_LOAD_MULTICASTES1O_vEEEENS_8epilogue10collective6detail29Sm90TmaWarpSpecializedAdapterINS1U_15DefaultEpilogueISM_NSB_IJNSB_IJllllEEESE_SX_EEES1Z_NS1T_6thread17LinearCombinationISM_Li1EffLNS20_9ScaleType4KindE0ELNS_15FloatRoundStyleE2ESM_EENS_4gemm15EpilogueDefaultEEEEEvvEEEEvNT_6ParamsE)
        .other          _ZN7cutlass13device_kernelINS_4conv6kernel13ConvUniversalINS1_16ConvProblemShapeILNS1_8OperatorE0ELi3EEENS1_10collective14CollectiveConvINS1_46MainloopSm90TmaGmmaWarpSpecializedImplicitGemmILS5_0ELi14ELi3EN4cute5tupleIJNSA_1CILi2EEENSC_ILi1EEESE_EEENS1_36KernelImplicitTmaWarpSpecializedSm90ELi1EEENSB_IJNSC_ILi64EEESI_NSB_IJNSC_ILi32EEEEEEEEENS_10tfloat32_tESM_NSA_8TiledMMAINSA_8MMA_AtomIJNSA_4SM904GMMA29MMA_64x64x8_F32TF32TF32_SS_TNILNSQ_7ScaleInE1ELSS_1EEEEEENSA_6LayoutINSB_IJSE_SE_SE_EEENSB_IJNSC_ILi0EEESX_SX_EEEEENSB_IJNSA_10UnderscoreES10_S10_EEEEENS7_6detail26Sm90ImplicitGemmTileTraitsINSA_20SM90_TMA_LOAD_IM2COLENSA_14ComposedLayoutINSA_7SwizzleILi3ELi4ELi3EEENSA_18smem_ptr_flag_bitsILi32EEENSV_INSB_IJNSB_IJNSC_ILi8EEES1B_EEENSB_IJSJ_SE_EEENSB_IJSE_NSC_ILi14EEEEEEEEENSB_IJNSB_IJSJ_NSC_ILi256EEEEEENSB_IJSE_SX_EEENSB_IJSX_NSC_ILi2048EEEEEEEEEEEEEvEENS14_INSA_23SM90_TMA_LOAD_MULTICASTES1O_vEEEENS_8epilogue10collective6detail29Sm90TmaWarpSpecializedAdapterINS1U_15DefaultEpilogueISM_NSB_IJNSB_IJllllEEESE_SX_EEES1Z_NS1T_6thread17LinearCombinationISM_Li1EffLNS20_9ScaleType4KindE0ELNS_15FloatRoundStyleE2ESM_EENS_4gemm15EpilogueDefaultEEEEEvvEEEEvNT_6ParamsE,@"STO_CUDA_ENTRY STV_DEFAULT"
_ZN7cutlass13device_kernelINS_4conv6kernel13ConvUniversalINS1_16ConvProblemShapeILNS1_8OperatorE0ELi3EEENS1_10collective14CollectiveConvINS1_46MainloopSm90TmaGmmaWarpSpecializedImplicitGemmILS5_0ELi14ELi3EN4cute5tupleIJNSA_1CILi2EEENSC_ILi1EEESE_EEENS1_36KernelImplicitTmaWarpSpecializedSm90ELi1EEENSB_IJNSC_ILi64EEESI_NSB_IJNSC_ILi32EEEEEEEEENS_10tfloat32_tESM_NSA_8TiledMMAINSA_8MMA_AtomIJNSA_4SM904GMMA29MMA_64x64x8_F32TF32TF32_SS_TNILNSQ_7ScaleInE1ELSS_1EEEEEENSA_6LayoutINSB_IJSE_SE_SE_EEENSB_IJNSC_ILi0EEESX_SX_EEEEENSB_IJNSA_10UnderscoreES10_S10_EEEEENS7_6detail26Sm90ImplicitGemmTileTraitsINSA_20SM90_TMA_LOAD_IM2COLENSA_14ComposedLayoutINSA_7SwizzleILi3ELi4ELi3EEENSA_18smem_ptr_flag_bitsILi32EEENSV_INSB_IJNSB_IJNSC_ILi8EEES1B_EEENSB_IJSJ_SE_EEENSB_IJSE_NSC_ILi14EEEEEEEEENSB_IJNSB_IJSJ_NSC_ILi256EEEEEENSB_IJSE_SX_EEENSB_IJSX_NSC_ILi2048EEEEEEEEEEEEEvEENS14_INSA_23SM90_TMA_LOAD_MULTICASTES1O_vEEEENS_8epilogue10collective6detail29Sm90TmaWarpSpecializedAdapterINS1U_15DefaultEpilogueISM_NSB_IJNSB_IJllllEEESE_SX_EEES1Z_NS1T_6thread17LinearCombinationISM_Li1EffLNS20_9ScaleType4KindE0ELNS_15FloatRoundStyleE2ESM_EENS_4gemm15EpilogueDefaultEEEEEvvEEEEvNT_6ParamsE:
[----:B------:R-:W-:Y:S01]  /*0000*/  LDC R1, c[0x0][0x28] ;  /* 0x00000a00ff017b82 */ /* 0x000fe20000000800 */
[----:B------:R-:W0:Y:S01]  /*0010*/  S2R R8, SR_TID.X ;  /* 0x0000000000087919 */ /* 0x000e220000002100 */
[----:B------:R-:W-:Y:S01]  /*0020*/  ELECT P0, URZ, PT ;  /* 0x00000000003f782f */ /* 0x000fe20003800000 */
[----:B------:R-:W-:Y:S01]  /*0030*/  BSSY B0, `(.L_x_0) ;  /* 0x0000010000007945 */ /* 0x000fe20003800000 */
[----:B------:R-:W1:Y:S01]  /*0040*/  S2R R7, SR_CTAID.X ;  /* 0x0000000000077919 */ /* 0x000e620000002500 */
[--C-:B0-----:R-:W-:Y:S02]  /*0050*/  SHF.R.U32.HI R0, RZ, 0x5, R8.reuse ;  /* 0x00000005ff007819 */ /* 0x101fe40000011608 */
[----:B------:R-:W-:-:S03]  /*0060*/  SHF.R.U32.HI R11, RZ, 0x7, R8 ;  /* 0x00000007ff0b7819 */ /* 0x000fc60000011608 */
[----:B------:R-:W0:Y:S04]  /*0070*/  SHFL.IDX PT, R2, R0, RZ, 0x1f ;  /* 0x00001fff00027589 */ /* 0x000e2800000e0000 */
[----:B------:R-:W2:Y:S01]  /*0080*/  SHFL.IDX PT, R11, R11, RZ, 0x1f ;  /* 0x00001fff0b0b7589 */ /* 0x000ea200000e0000 */
[----:B0-----:R-:W-:-:S13]  /*0090*/  ISETP.NE.OR P0, PT, R2, RZ, !P0 ;  /* 0x000000ff0200720c */ /* 0x001fda0004705670 */
[----:B-12---:R-:W-:Y:S05]  /*00a0*/  @P0 BRA `(.L_x_1) ;  /* 0x0000000000200947 */ /* 0x006fea0003800000 */
[----:B------:R-:W-:Y:S02]  /*00b0*/  ULDC.64 UR4, c[0x0][0x198] ;  /* 0x0000660000047ab9 */ /* 0x000fe40000000a00 */
[----:B------:R-:W-:Y:S02]  /*00c0*/  UIADD3 UR6, UP0, UR4, 0xf0, URZ ;  /* 0x000000f004067890 */ /* 0x000fe4000ff1e03f */
[----:B------:R-:W-:Y:S02]  /*00d0*/  UIADD3 UR4, UP1, UR4, 0x270, URZ ;  /* 0x0000027004047890 */ /* 0x000fe4000ff3e03f */
[----:B------:R-:W-:Y:S02]  /*00e0*/  UIADD3.X UR7, URZ, UR5, URZ, UP0, !UPT ;  /* 0x000000053f077290 */ /* 0x000fe400087fe43f */
[----:B------:R-:W-:-:S07]  /*00f0*/  UIADD3.X UR5, URZ, UR5, URZ, UP1, !UPT ;  /* 0x000000053f057290 */ /* 0x000fce0008ffe43f */
[----:B------:R0:W-:Y:S02]  /*0100*/  UTMACCTL.PF [UR6] ;  /* 0x00000000060079b9 */ /* 0x0001e40008040000 */
[----:B------:R0:W-:Y:S02]  /*0110*/  UTMACCTL.PF [UR4] ;  /* 0x00000000040079b9 */ /* 0x0001e40008040000 */
[----:B0-----:R-:W-:Y:S01]  /*0120*/  NOP ;  /* 0x0000000000007918 */ /* 0x001fe20000000000 */
.L_x_1:
[----:B------:R-:W-:Y:S05]  /*0130*/  BSYNC B0 ;  /* 0x0000000000007941 */ /* 0x000fea0003800000 */
.L_x_0:
[----:B------:R-:W0:Y:S01]  /*0140*/  SHFL.IDX PT, R0, R0, RZ, 0x1f ;  /* 0x00001fff00007589 */ /* 0x000e2200000e0000 */
[----:B------:R-:W-:Y:S02]  /*0150*/  SHF.R.S32.HI R3, RZ, 0x1f, R8 ;  /* 0x0000001fff037819 */ /* 0x000fe40000011408 */
[----:B------:R-:W-:Y:S01]  /*0160*/  I2FP.F32.U32 R6, R7 ;  /* 0x0000000700067245 */ /* 0x000fe20000201000 */
[----:B------:R-:W1:Y:S01]  /*0170*/  S2R R10, SR_CTAID.Y ;  /* 0x00000000000a7919 */ /* 0x000e620000002600 */
[----:B------:R-:W-:-:S04]  /*0180*/  LEA.HI R3, R3, R8, RZ, 0x7 ;  /* 0x0000000803037211 */ /* 0x000fc800078f38ff */
[----:B------:R-:W-:-:S05]  /*0190*/  LOP3.LUT R3, R3, 0xffffff80, RZ, 0xc0, !PT ;  /* 0xffffff8003037812 */ /* 0x000fca00078ec0ff */
[----:B------:R-:W-:-:S05]  /*01a0*/  IMAD.IADD R9, R8, 0x1, -R3 ;  /* 0x0000000108097824 */ /* 0x000fca00078e0a03 */
[----:B------:R-:W-:-:S04]  /*01b0*/  SHF.R.S32.HI R4, RZ, 0x1f, R9 ;  /* 0x0000001fff047819 */ /* 0x000fc80000011409 */
[----:B------:R-:W-:Y:S02]  /*01c0*/  LEA.HI R4, R4, R9, RZ, 0x3 ;  /* 0x0000000904047211 */ /* 0x000fe400078f18ff */
[----:B0-----:R-:W-:Y:S02]  /*01d0*/  ISETP.NE.AND P0, PT, R0, RZ, PT ;  /* 0x000000ff0000720c */ /* 0x001fe40003f05270 */
[--C-:B------:R-:W-:Y:S02]  /*01e0*/  SHF.R.S32.HI R3, RZ, 0x3, R4.reuse ;  /* 0x00000003ff037819 */ /* 0x100fe40000011404 */
[----:B------:R-:W-:Y:S02]  /*01f0*/  SHF.R.S32.HI R4, RZ, 0x1f, R4 ;  /* 0x0000001fff047819 */ /* 0x000fe40000011404 */
[----:B------:R-:W-:-:S07]  /*0200*/  SHF.R.S32.HI R5, RZ, 0x1f, R0 ;  /* 0x0000001fff057819 */ /* 0x000fce0000011400 */
[----:B-1----:R-:W-:Y:S05]  /*0210*/  @P0 BRA `(.L_x_2) ;  /* 0x0000000000b40947 */ /* 0x002fea0003800000 */
[----:B------:R-:W-:Y:S01]  /*0220*/  ELECT P0, URZ, PT ;  /* 0x00000000003f782f */ /* 0x000fe20003800000 */
[----:B------:R-:W-:-:S12]  /*0230*/  BSSY B0, `(.L_x_2) ;  /* 0x000002b000007945 */ /* 0x000fd80003800000 */
[----:B------:R-:W-:Y:S05]  /*0240*/  @!P0 BRA `(.L_x_3) ;  /* 0x0000000000a48947 */ /* 0x000fea0003800000 */
[----:B------:R-:W0:Y:S01]  /*0250*/  S2UR UR8, SR_CgaCtaId ;  /* 0x00000000000879c3 */ /* 0x000e220000008800 */
[----:B------:R-:W-:Y:S01]  /*0260*/  UMOV UR4, 0x400 ;  /* 0x0000040000047882 */ /* 0x000fe20000000000 */
[----:B------:R-:W-:Y:S01]  /*0270*/  UMOV UR5, 0x1 ;  /* 0x0000000100057882 */ /* 0x000fe20000000000 */
[----:B------:R-:W-:Y:S02]  /*0280*/  UMOV UR6, 0x2 ;  /* 0x0000000200067882 */ /* 0x000fe40000000000 */
[----:B------:R-:W-:-:S04]  /*0290*/  UIADD3 UR6, -UR6, 0x100000, URZ ;  /* 0x0010000006067890 */ /* 0x000fc8000fffe13f */
[----:B------:R-:W-:Y:S02]  /*02a0*/  USHF.L.U32 UR7, UR6, 0xb, URZ ;  /* 0x0000000b06077899 */ /* 0x000fe4000800063f */
[----:B------:R-:W-:Y:S02]  /*02b0*/  USHF.L.U32 UR6, UR6, 0x1, URZ ;  /* 0x0000000106067899 */ /* 0x000fe4000800063f */
[----:B0-----:R-:W-:Y:S02]  /*02c0*/  ULEA UR8, UR8, UR4, 0x18 ;  /* 0x0000000408087291 */ /* 0x001fe4000f8ec03f */
[----:B------:R-:W-:-:S04]  /*02d0*/  UIADD3 UR4, -UR5, 0x100000, URZ ;  /* 0x0010000005047890 */ /* 0x000fc8000fffe13f */
[----:B------:R-:W-:Y:S02]  /*02e0*/  USHF.L.U32 UR5, UR4, 0xb, URZ ;  /* 0x0000000b04057899 */ /* 0x000fe4000800063f */
[----:B------:R-:W-:Y:S01]  /*02f0*/  USHF.L.U32 UR4, UR4, 0x1, URZ ;  /* 0x0000000104047899 */ /* 0x000fe2000800063f */
[----:B------:R-:W0:Y:S11]  /*0300*/  FENCE.VIEW.ASYNC.S ;  /* 0x00000000000073c6 */ /* 0x000e360000000000 */
[----:B0-----:R0:W1:Y:S01]  /*0310*/  SYNCS.EXCH.64 URZ, [UR8+0x38000], UR4 ;  /* 0x03800004083f75b2 */ /* 0x0010620008000100 */
[----:B------:R0:W2:Y:S01]  /*0320*/  SYNCS.EXCH.64 URZ, [UR8+0x38070], UR6 ;  /* 0x03807006083f75b2 */ /* 0x0000a20008000100 */
[----:B------:R0:W3:Y:S01]  /*0330*/  SYNCS.EXCH.64 URZ, [UR8+0x38008], UR4 ;  /* 0x03800804083f75b2 */ /* 0x0000e20008000100 */
[----:B------:R0:W4:Y:S01]  /*0340*/  SYNCS.EXCH.64 URZ, [UR8+0x38078], UR6 ;  /* 0x03807806083f75b2 */ /* 0x0001220008000100 */
[----:B------:R0:W0:Y:S01]  /*0350*/  SYNCS.EXCH.64 URZ, [UR8+0x38010], UR4 ;  /* 0x03801004083f75b2 */ /* 0x0000220008000100 */
        /* <DEDUP_REMOVED lines=23> */
[----:B-1234-:R-:W-:Y:S01]  /*04d0*/  NOP ;  /* 0x0000000000007918 */ /* 0x01efe20000000000 */
.L_x_3:
[----:B0-----:R-:W-:Y:S05]  /*04e0*/  BSYNC B0 ;  /* 0x0000000000007941 */ /* 0x001fea0003800000 */
.L_x_2:
[----:B------:R-:W-:Y:S01]  /*04f0*/  ULDC UR4, c[0x0][0x150] ;  /* 0x0000540000047ab9 */ /* 0x000fe20000000800 */
[----:B------:R-:W-:Y:S01]  /*0500*/  LEA.HI R4, R4, R3, RZ, 0x2 ;  /* 0x0000000304047211 */ /* 0x000fe200078f10ff */
[----:B------:R-:W-:Y:S01]  /*0510*/  FMUL R6, R6, UR4 ;  /* 0x0000000406067c20 */ /* 0x000fe20008400000 */
[----:B------:R-:W-:Y:S01]  /*0520*/  LEA.HI R5, R5, R0, RZ, 0x2 ;  /* 0x0000000005057211 */ /* 0x000fe200078f10ff */
[----:B------:R-:W-:Y:S01]  /*0530*/  ULDC UR4, c[0x0][0x154] ;  /* 0x0000550000047ab9 */ /* 0x000fe20000000800 */
[----:B------:R-:W-:Y:S01]  /*0540*/  LOP3.LUT R4, R4, 0xfffffffc, RZ, 0xc0, !PT ;  /* 0xfffffffc04047812 */ /* 0x000fe200078ec0ff */
[----:B------:R-:W0:Y:S01]  /*0550*/  LDC R12, c[0x0][0x140] ;  /* 0x00005000ff0c7b82 */ /* 0x000e220000000800 */
[----:B------:R-:W-:Y:S01]  /*0560*/  LOP3.LUT R5, R5, 0x3ffffffc, RZ, 0xc0, !PT ;  /* 0x3ffffffc05057812 */ /* 0x000fe200078ec0ff */
[----:B------:R-:W1:Y:S01]  /*0570*/  F2I.U32.TRUNC.NTZ R6, R6 ;  /* 0x0000000600067305 */ /* 0x000e62000020f000 */
[----:B------:R-:W-:Y:S01]  /*0580*/  LOP3.LUT P0, RZ, R9, 0x7, RZ, 0xc0, !PT ;  /* 0x0000000709ff7812 */ /* 0x000fe2000780c0ff */
[----:B------:R-:W-:Y:S01]  /*0590*/  IMAD.IADD R4, R3, 0x1, -R4 ;  /* 0x0000000103047824 */ /* 0x000fe200078e0a04 */
[----:B------:R-:W-:Y:S01]  /*05a0*/  I2FP.F32.U32 R3, R10 ;  /* 0x0000000a00037245 */ /* 0x000fe20000201000 */
[----:B------:R-:W-:Y:S01]  /*05b0*/  IMAD.IADD R5, R0, 0x1, -R5 ;  /* 0x0000000100057824 */ /* 0x000fe200078e0a05 */
[----:B------:R-:W-:Y:S01]  /*05c0*/  ISETP.NE.AND P3, PT, R11, 0x1, PT ;  /* 0x000000010b00780c */ /* 0x000fe20003f65270 */
[----:B------:R-:W-:Y:S01]  /*05d0*/  NOP ;  /* 0x0000000000007918 */ /* 0x000fe20000000000 */
[----:B------:R-:W-:Y:S01]  /*05e0*/  NOP ;  /* 0x0000000000007918 */ /* 0x000fe20000000000 */
[----:B------:R-:W-:-:S02]  /*05f0*/  IMAD R5, R5, 0x4, R4 ;  /* 0x0000000405057824 */ /* 0x000fc400078e0204 */
[----:B------:R-:W-:Y:S01]  /*0600*/  FMUL R4, R3, UR4 ;  /* 0x0000000403047c20 */ /* 0x000fe20008400000 */
[----:B------:R-:W-:Y:S02]  /*0610*/  ULDC UR4, c[0x0][0x144] ;  /* 0x0000510000047ab9 */ /* 0x000fe40000000800 */
[----:B------:R-:W-:Y:S01]  /*0620*/  LEA.HI R0, R5, R5, RZ, 0x1 ;  /* 0x0000000505007211 */ /* 0x000fe200078f08ff */
[----:B-1----:R-:W-:Y:S02]  /*0630*/  IMAD.MOV R14, RZ, RZ, -R6 ;  /* 0x000000ffff0e7224 */ /* 0x002fe400078e0a06 */
[----:B------:R-:W1:Y:S01]  /*0640*/  F2I.U32.TRUNC.NTZ R4, R4 ;  /* 0x0000000400047305 */ /* 0x000e62000020f000 */
[----:B------:R-:W-:Y:S01]  /*0650*/  LOP3.LUT R0, R0, 0xfffffffe, RZ, 0xc0, !PT ;  /* 0xfffffffe00007812 */ /* 0x000fe200078ec0ff */
[----:B------:R-:W-:Y:S01]  /*0660*/  IMAD R3, R14, UR4, R7 ;  /* 0x000000040e037c24 */ /* 0x000fe2000f8e0207 */
[----:B------:R-:W-:-:S03]  /*0670*/  ULDC UR4, c[0x0][0x148] ;  /* 0x0000520000047ab9 */ /* 0x000fc60000000800 */
[----:B------:R-:W-:Y:S01]  /*0680*/  IMAD.IADD R0, R5, 0x1, -R0 ;  /* 0x0000000105007824 */ /* 0x000fe200078e0a00 */
[----:B0-----:R-:W-:-:S04]  /*0690*/  ISETP.EQ.U32.AND P1, PT, R12, 0x1, PT ;  /* 0x000000010c00780c */ /* 0x001fc80003f22070 */
[----:B------:R-:W-:Y:S01]  /*06a0*/  ISETP.NE.AND P4, PT, R0, R3, PT ;  /* 0x000000030000720c */ /* 0x000fe20003f85270 */
[----:B------:R-:W-:Y:S01]  /*06b0*/  IMAD.SHL.U32 R0, R5, 0x4, RZ ;  /* 0x0000000405007824 */ /* 0x000fe200078e00ff */
[----:B------:R-:W-:Y:S01]  /*06c0*/  SHF.R.S32.HI R3, RZ, 0x1f, R2 ;  /* 0x0000001fff037819 */ /* 0x000fe20000011402 */
[----:B-1----:R-:W-:-:S03]  /*06d0*/  IMAD.MOV R13, RZ, RZ, -R4 ;  /* 0x000000ffff0d7224 */ /* 0x002fc600078e0a04 */
[----:B------:R-:W-:Y:S01]  /*06e0*/  LEA.HI R3, R3, R2, RZ, 0x2 ;  /* 0x0000000203037211 */ /* 0x000fe200078f10ff */
[----:B------:R-:W-:Y:S01]  /*06f0*/  IMAD.MOV.U32 R4, RZ, RZ, 0x1 ;  /* 0x00000001ff047424 */ /* 0x000fe200078e00ff */
[----:B------:R-:W-:Y:S01]  /*0700*/  LOP3.LUT R5, R5, 0xc, R0, 0x78, !PT ;  /* 0x0000000c05057812 */ /* 0x000fe200078e7800 */
[----:B------:R-:W-:Y:S01]  /*0710*/  IMAD R13, R13, UR4, R10 ;  /* 0x000000040d0d7c24 */ /* 0x000fe2000f8e020a */
[----:B------:R-:W-:Y:S02]  /*0720*/  LOP3.LUT R3, R3, 0xfffffffc, RZ, 0xc0, !PT ;  /* 0xfffffffc03037812 */ /* 0x000fe400078ec0ff */
[C---:B------:R-:W-:Y:S02]  /*0730*/  ISETP.LT.U32.AND P0, PT, R5.reuse, 0x2, !P0 ;  /* 0x000000020500780c */ /* 0x040fe40004701070 */
[----:B------:R-:W-:Y:S01]  /*0740*/  @P4 LEA.HI R0, R5, R5, RZ, 0x1 ;  /* 0x0000000505004211 */ /* 0x000fe200078f08ff */
[----:B------:R-:W-:-:S03]  /*0750*/  IMAD.IADD R14, R2, 0x1, -R3 ;  /* 0x00000001020e7824 */ /* 0x000fc600078e0a03 */
[----:B------:R-:W-:Y:S02]  /*0760*/  @P4 SHF.R.S32.HI R0, RZ, 0x1, R0 ;  /* 0x00000001ff004819 */ /* 0x000fe40000011400 */
[----:B------:R-:W-:Y:S02]  /*0770*/  LOP3.LUT P2, RZ, R11, R14, RZ, 0xfc, !PT ;  /* 0x0000000e0bff7212 */ /* 0x000fe4000784fcff */
[----:B------:R-:W-:Y:S02]  /*0780*/  @P4 ISETP.NE.AND P5, PT, R0, R13, PT ;  /* 0x0000000d0000420c */ /* 0x000fe40003fa5270 */
[----:B------:R-:W-:Y:S02]  /*0790*/  SEL R3, RZ, 0x1, P2 ;  /* 0x00000001ff037807 */ /* 0x000fe40001000000 */
[----:B------:R-:W-:Y:S02]  /*07a0*/  SEL R13, RZ, 0x1, !P0 ;  /* 0x00000001ff0d7807 */ /* 0x000fe40004000000 */
[----:B------:R-:W-:-:S02]  /*07b0*/  @P4 SEL R4, RZ, 0x1, P5 ;  /* 0x00000001ff044807 */ /* 0x000fc40002800000 */
[----:B------:R-:W-:Y:S02]  /*07c0*/  SEL R3, R3, 0x2, P3 ;  /* 0x0000000203037807 */ /* 0x000fe40001800000 */
[----:B------:R-:W-:Y:S01]  /*07d0*/  LOP3.LUT R4, R4, R13, RZ, 0xc0, !PT ;  /* 0x0000000d04047212 */ /* 0x000fe200078ec0ff */
[----:B------:R-:W-:Y:S06]  /*07e0*/  @!P1 BRA `(.L_x_4) ;  /* 0x0000000000089947 */ /* 0x000fec0003800000 */
[----:B------:R-:W-:Y:S01]  /*07f0*/  UCGABAR_ARV ;  /* 0x00000000000079c7 */ /* 0x000fe20008000000 */
[----:B------:R-:W-:Y:S05]  /*0800*/  BRA `(.L_x_5) ;  /* 0x0000000000047947 */ /* 0x000fea0003800000 */
.L_x_4:
[----:B------:R-:W-:Y:S01]  /*0810*/  NOP ;  /* 0x0000000000007918 */ /* 0x000fe20000000000 */
.L_x_5:
[----:B------:R-:W-:Y:S01]  /*0820*/  ULDC.64 UR4, c[0x0][0x618] ;  /* 0x0001860000047ab9 */ /* 0x000fe20000000a00 */
[----:B------:R-:W-:Y:S01]  /*0830*/  ULDC.64 UR12, c[0x0][0x208] ;  /* 0x00008200000c7ab9 */ /* 0x000fe20000000a00 */
[----:B------:R-:W-:-:S04]  /*0840*/  ISETP.NE.U32.AND P0, PT, RZ, UR4, PT ;  /* 0x00000004ff007c0c */ /* 0x000fc8000bf05070 */
[----:B------:R-:W-:-:S13]  /*0850*/  ISETP.NE.AND.EX P0, PT, RZ, UR5, PT, P0 ;  /* 0x00000005ff007c0c */ /* 0x000fda000bf05300 */
[----:B------:R-:W-:Y:S05]  /*0860*/  @!P0 BRA `(.L_x_6) ;  /* 0x00000000001c8947 */ /* 0x000fea0003800000 */
[----:B------:R-:W0:Y:S02]  /*0870*/  LDC.64 R12, c[0x0][0x618] ;  /* 0x00018600ff0c7b82 */ /* 0x000e240000000a00 */
[----:B0-----:R-:W2:Y:S02]  /*0880*/  LDG.E.64 R12, desc[UR12][R12.64] ;  /* 0x0000000c0c0c7981 */ /* 0x001ea4000c1e1b00 */
[----:B--2---:R-:W-:-:S04]  /*0890*/  ISETP.NE.U32.AND P0, PT, R12, RZ, PT ;  /* 0x000000ff0c00720c */ /* 0x004fc80003f05070 */
[----:B------:R-:W-:-:S13]  /*08a0*/  ISETP.NE.AND.EX P0, PT, R13, RZ, PT, P0 ;  /* 0x000000ff0d00720c */ /* 0x000fda0003f05300 */
[----:B------:R-:W-:Y:S05]  /*08b0*/  @!P0 BRA `(.L_x_6) ;  /* 0x0000000000088947 */ /* 0x000fea0003800000 */
[----:B------:R0:W5:Y:S01]  /*08c0*/  LD.E R0, desc[UR12][R12.64] ;  /* 0x0000000c0c007980 */ /* 0x000162000c101900 */
[----:B------:R-:W-:Y:S05]  /*08d0*/  BRA `(.L_x_7) ;  /* 0x0000000000207947 */ /* 0x000fea0003800000 */
.L_x_6:
[----:B------:R-:W-:Y:S02]  /*08e0*/  ULDC.64 UR4, c[0x0][0x608] ;  /* 0x0001820000047ab9 */ /* 0x000fe40000000a00 */
[----:B------:R-:W-:-:S04]  /*08f0*/  ISETP.NE.U32.AND P0, PT, RZ, UR4, PT ;  /* 0x00000004ff007c0c */ /* 0x000fc8000bf05070 */
[----:B------:R-:W-:-:S13]  /*0900*/  ISETP.NE.AND.EX P0, PT, RZ, UR5, PT, P0 ;  /* 0x00000005ff007c0c */ /* 0x000fda000bf05300 */
[----:B------:R-:W-:Y:S05]  /*0910*/  @!P0 BRA `(.L_x_8) ;  /* 0x00000000000c8947 */ /* 0x000fea0003800000 */
[----:B------:R-:W0:Y:S02]  /*0920*/  LDC.64 R12, c[0x0][0x608] ;  /* 0x00018200ff0c7b82 */ /* 0x000e240000000a00 */
[----:B0-----:R1:W5:Y:S01]  /*0930*/  LDG.E R0, desc[UR12][R12.64] ;  /* 0x0000000c0c007981 */ /* 0x001362000c1e1900 */
[----:B------:R-:W-:Y:S05]  /*0940*/  BRA `(.L_x_7) ;  /* 0x0000000000047947 */ /* 0x000fea0003800000 */
.L_x_8:
[----:B------:R-:W2:Y:S02]  /*0950*/  LDC R0, c[0x0][0x600] ;  /* 0x00018000ff007b82 */ /* 0x000ea40000000800 */
.L_x_7:
[----:B------:R-:W-:Y:S02]  /*0960*/  ULDC.64 UR4, c[0x0][0x620] ;  /* 0x0001880000047ab9 */ /* 0x000fe40000000a00 */
[----:B------:R-:W-:-:S04]  /*0970*/  ISETP.NE.U32.AND P0, PT, RZ, UR4, PT ;  /* 0x00000004ff007c0c */ /* 0x000fc8000bf05070 */
[----:B------:R-:W-:-:S13]  /*0980*/  ISETP.NE.AND.EX P0, PT, RZ, UR5, PT, P0 ;  /* 0x00000005ff007c0c */ /* 0x000fda000bf05300 */
[----:B------:R-:W-:Y:S05]  /*0990*/  @!P0 BRA `(.L_x_9) ;  /* 0x00000000001c8947 */ /* 0x000fea0003800000 */
[----:B01----:R-:W0:Y:S02]  /*09a0*/  LDC.64 R12, c[0x0][0x620] ;  /* 0x00018800ff0c7b82 */ /* 0x003e240000000a00 */
[----:B0-----:R-:W3:Y:S02]  /*09b0*/  LDG.E.64 R12, desc[UR12][R12.64] ;  /* 0x0000000c0c0c7981 */ /* 0x001ee4000c1e1b00 */
[----:B---3--:R-:W-:-:S04]  /*09c0*/  ISETP.NE.U32.AND P0, PT, R12, RZ, PT ;  /* 0x000000ff0c00720c */ /* 0x008fc80003f05070 */
[----:B------:R-:W-:-:S13]  /*09d0*/  ISETP.NE.AND.EX P0, PT, R13, RZ, PT, P0 ;  /* 0x000000ff0d00720c */ /* 0x000fda0003f05300 */
[----:B------:R-:W-:Y:S05]  /*09e0*/  @!P0 BRA `(.L_x_9) ;  /* 0x0000000000088947 */ /* 0x000fea0003800000 */
[----:B------:R0:W5:Y:S01]  /*09f0*/  LD.E R2, desc[UR12][R12.64] ;  /* 0x0000000c0c027980 */ /* 0x000162000c101900 */
[----:B------:R-:W-:Y:S05]  /*0a00*/  BRA `(.L_x_10) ;  /* 0x0000000000207947 */ /* 0x000fea0003800000 */
.L_x_9:
[----:B------:R-:W-:Y:S02]  /*0a10*/  ULDC.64 UR4, c[0x0][0x610] ;  /* 0x0001840000047ab9 */ /* 0x000fe40000000a00 */
[----:B------:R-:W-:-:S04]  /*0a20*/  ISETP.NE.U32.AND P0, PT, RZ, UR4, PT ;  /* 0x00000004ff007c0c */ /* 0x000fc8000bf05070 */
[----:B------:R-:W-:-:S13]  /*0a30*/  ISETP.NE.AND.EX P0, PT, RZ, UR5, PT, P0 ;  /* 0x00000005ff007c0c */ /* 0x000fda000bf05300 */
[----:B------:R-:W-:Y:S05]  /*0a40*/  @!P0 BRA `(.L_x_11) ;  /* 0x00000000000c8947 */ /* 0x000fea0003800000 */
[----:B01----:R-:W0:Y:S02]  /*0a50*/  LDC.64 R12, c[0x0][0x610] ;  /* 0x00018400ff0c7b82 */ /* 0x003e240000000a00 */
[----:B0-----:R1:W5:Y:S01]  /*0a60*/  LDG.E R2, desc[UR12][R12.64] ;  /* 0x0000000c0c027981 */ /* 0x001362000c1e1900 */
[----:B------:R-:W-:Y:S05]  /*0a70*/  BRA `(.L_x_10) ;  /* 0x0000000000047947 */ /* 0x000fea0003800000 */
.L_x_11:
[----:B------:R-:W3:Y:S02]  /*0a80*/  LDC R2, c[0x0][0x604] ;  /* 0x00018100ff027b82 */ /* 0x000ee40000000800 */
.L_x_10:
[----:B------:R-:W4:Y:S01]  /*0a90*/  LDC R6, c[0x0][0x3e8] ;  /* 0x0000fa00ff067b82 */ /* 0x000f220000000800 */
[----:B------:R-:W-:Y:S01]  /*0aa0*/  ULDC UR4, c[0x0][0x3dc] ;  /* 0x0000f70000047ab9 */ /* 0x000fe20000000800 */
[----:B------:R-:W-:Y:S01]  /*0ab0*/  ULDC.64 UR6, c[0x0][0x3e0] ;  /* 0x0000f80000067ab9 */ /* 0x000fe20000000a00 */
[----:B------:R-:W-:Y:S02]  /*0ac0*/  UIADD3 UR4, UR4, 0x1f, URZ ;  /* 0x0000001f04047890 */ /* 0x000fe4000fffe03f */
[----:B------:R-:W-:Y:S02]  /*0ad0*/  UIMAD UR6, UR7, UR6, URZ ;  /* 0x00000006070672a4 */ /* 0x000fe4000f8e023f */
[----:B------:R-:W-:-:S04]  /*0ae0*/  USHF.R.S32.HI UR5, URZ, 0x1f, UR4 ;  /* 0x0000001f3f057899 */ /* 0x000fc80008011404 */
[----:B------:R-:W-:-:S04]  /*0af0*/  ULEA.HI UR5, UR5, UR4, URZ, 0x5 ;  /* 0x0000000405057291 */ /* 0x000fc8000f8f283f */
[----:B------:R-:W-:Y:S01]  /*0b00*/  USHF.R.S32.HI UR15, URZ, 0x5, UR5 ;  /* 0x000000053f0f7899 */ /* 0x000fe20008011405 */
[----:B----4-:R-:W-:-:S05]  /*0b10*/  IMAD R6, R6, UR6, RZ ;  /* 0x0000000606067c24 */ /* 0x010fca000f8e02ff */
[----:B------:R-:W-:Y:S01]  /*0b20*/  IMAD R6, R6, UR15, RZ ;  /* 0x0000000f06067c24 */ /* 0x000fe2000f8e02ff */
[----:B------:R-:W-:Y:S06]  /*0b30*/  @!P1 BRA `(.L_x_12) ;  /* 0x00000000000c9947 */ /* 0x000fec0003800000 */
[----:B------:R-:W-:Y:S01]  /*0b40*/  UCGABAR_WAIT ;  /* 0x0000000000007dc7 */ /* 0x000fe20008000000 */
[----:B------:R-:W-:Y:S01]  /*0b50*/  CCTL.IVALL ;  /* 0x00000000ff00798f */ /* 0x000fe20002000000 */
[----:B------:R-:W-:Y:S05]  /*0b60*/  BRA `(.L_x_13) ;  /* 0x0000000000047947 */ /* 0x000fea0003800000 */
.L_x_12:
[----:B------:R-:W-:Y:S06]  /*0b70*/  BAR.SYNC.DEFER_BLOCKING 0x0 ;  /* 0x0000000000007b1d */ /* 0x000fec0000010000 */
.L_x_13:
[----:B------:R-:W-:-:S13]  /*0b80*/  ISETP.NE.AND P0, PT, R11, RZ, PT ;  /* 0x000000ff0b00720c */ /* 0x000fda0003f05270 */
[----:B------:R-:W-:Y:S05]  /*0b90*/  @!P0 BRA `(.L_x_14) ;  /* 0x00000030008c8947 */ /* 0x000fea0003800000 */
[----:B------:R-:W-:-:S13]  /*0ba0*/  ISETP.NE.AND P0, PT, R11, 0x1, PT ;  /* 0x000000010b00780c */ /* 0x000fda0003f05270 */
[----:B------:R-:W-:Y:S05]  /*0bb0*/  @P0 EXIT ;  /* 0x000000000000094d */ /* 0x000fea0003800000 */
[----:B------:R-:W-:Y:S01]  /*0bc0*/  ISETP.GE.AND P0, PT, R6, 0x1, PT ;  /* 0x000000010600780c */ /* 0x000fe20003f06270 */
[----:B------:R-:W-:Y:S01]  /*0bd0*/  UMOV UR4, URZ ;  /* 0x0000003f00047c82 */ /* 0x000fe20008000000 */
[----:B------:R-:W-:Y:S02]  /*0be0*/  CS2R R54, SRZ ;  /* 0x0000000000367805 */ /* 0x000fe4000001ff00 */
[----:B------:R-:W-:Y:S02]  /*0bf0*/  CS2R R24, SRZ ;  /* 0x0000000000187805 */ /* 0x000fe4000001ff00 */
[----:B------:R-:W-:Y:S02]  /*0c00*/  CS2R R26, SRZ ;  /* 0x00000000001a7805 */ /* 0x000fe4000001ff00 */
[----:B------:R-:W-:Y:S02]  /*0c10*/  CS2R R28, SRZ ;  /* 0x00000000001c7805 */ /* 0x000fe4000001ff00 */
[----:B------:R-:W-:-:S02]  /*0c20*/  CS2R R30, SRZ ;  /* 0x00000000001e7805 */ /* 0x000fc4000001ff00 */
[----:B------:R-:W-:Y:S02]  /*0c30*/  CS2R R32, SRZ ;  /* 0x0000000000207805 */ /* 0x000fe4000001ff00 */
        /* <DEDUP_REMOVED lines=9> */
[----:B------:R-:W-:Y:S01]  /*0cd0*/  CS2R R52, SRZ ;  /* 0x0000000000347805 */ /* 0x000fe2000001ff00 */
[----:B------:R-:W-:Y:S06]  /*0ce0*/  @!P0 BRA `(.L_x_15) ;  /* 0x0000000000a88947 */ /* 0x000fec0003800000 */
[----:B------:R-:W-:-:S04]  /*0cf0*/  LOP3.LUT R7, R3, 0x1, RZ, 0xfc, !PT ;  /* 0x0000000103077812 */ /* 0x000fc800078efcff */
[----:B------:R-:W-:-:S13]  /*0d00*/  ISETP.NE.AND P0, PT, R7, 0x3, PT ;  /* 0x000000030700780c */ /* 0x000fda0003f05270 */
[----:B------:R-:W-:Y:S05]  /*0d10*/  @!P0 BRA `(.L_x_16) ;  /* 0x0000000000048947 */ /* 0x000fea0003800000 */
[----:B------:R-:W-:Y:S01]  /*0d20*/  BPT.TRAP 0x1 ;  /* 0x000000040000795c */ /* 0x000fe20000300000 */
.L_x_16:
[----:B------:R-:W4:Y:S01]  /*0d30*/  S2UR UR5, SR_CgaCtaId ;  /* 0x00000000000579c3 */ /* 0x000f220000008800 */
[----:B------:R-:W-:Y:S01]  /*0d40*/  SHF.L.U32 R7, RZ, 0x1f, RZ ;  /* 0x0000001fff077819 */ /* 0x000fe200000006ff */
[----:B------:R-:W-:Y:S02]  /*0d50*/  UMOV UR4, 0x400 ;  /* 0x0000040000047882 */ /* 0x000fe40000000000 */
[----:B----4-:R-:W-:-:S12]  /*0d60*/  ULEA UR4, UR5, UR4, 0x18 ;  /* 0x0000000405047291 */ /* 0x010fd8000f8ec03f */
.L_x_17:
[----:B----4-:R-:W-:-:S04]  /*0d70*/  IMAD.U32 R8, RZ, RZ, UR4 ;  /* 0x00000004ff087e24 */ /* 0x010fc8000f8e00ff */
[----:B------:R4:W0:Y:S03]  /*0d80*/  SYNCS.PHASECHK.TRANS64.TRYWAIT P0, [R8+URZ+0x38000], R7 ;  /* 0x03800007080075a7 */ /* 0x000826000800017f */
[----:B0-----:R-:W-:Y:S05]  /*0d90*/  @!P0 NANOSLEEP.SYNCS 0x989680 ;  /* 0x009896800000895d */ /* 0x001fea0003900000 */
[----:B------:R-:W0:Y:S02]  /*0da0*/  @!P0 SYNCS.PHASECHK.TRANS64 P0, [R8+URZ+0x38000], R7 ;  /* 0x03800007080085a7 */ /* 0x000e24000800007f */
[----:B0-----:R-:W-:Y:S05]  /*0db0*/  @!P0 BRA `(.L_x_17) ;  /* 0xfffffffc00ec8947 */ /* 0x001fea000383ffff */
[----:B------:R-:W-:Y:S01]  /*0dc0*/  UIADD3 UR5, UR4, 0x1c000, URZ ;  /* 0x0001c00004057890 */ /* 0x000fe2000fffe03f */
[----:B------:R-:W-:Y:S01]  /*0dd0*/  WARPGROUP.ARRIVE ;  /* 0x00000000000079c5 */ /* 0x000fe20000000000 */
[----:B------:R-:W-:Y:S02]  /*0de0*/  USHF.R.U32.HI UR4, URZ, 0x4, UR4 ;  /* 0x000000043f047899 */ /* 0x000fe40008011604 */
[----:B------:R-:W-:Y:S02]  /*0df0*/  USHF.R.U32.HI UR5, URZ, 0x4, UR5 ;  /* 0x000000043f057899 */ /* 0x000fe40008011605 */
[----:B------:R-:W-:Y:S02]  /*0e00*/  ULOP3.LUT UR4, UR4, 0x3fff, URZ, 0xc0, !UPT ;  /* 0x00003fff04047892 */ /* 0x000fe4000f8ec03f */
[----:B------:R-:W-:Y:S02]  /*0e10*/  ULOP3.LUT UR5, UR5, 0x3fff, URZ, 0xc0, !UPT ;  /* 0x00003fff05057892 */ /* 0x000fe4000f8ec03f */
[----:B------:R-:W-:-:S02]  /*0e20*/  ULOP3.LUT UR9, UR4, 0x10000, URZ, 0xfc, !UPT ;  /* 0x0001000004097892 */ /* 0x000fc4000f8efc3f */
[----:B------:R-:W-:Y:S01]  /*0e30*/  ULOP3.LUT UR8, UR5, 0x10000, URZ, 0xfc, !UPT ;  /* 0x0001000005087892 */ /* 0x000fe2000f8efc3f */
[----:B------:R-:W-:Y:S02]  /*0e40*/  UMOV UR7, 0x40000040 ;  /* 0x4000004000077882 */ /* 0x000fe40000000000 */
[----:B------:R-:W-:Y:S02]  /*0e50*/  UMOV UR5, 0x40000040 ;  /* 0x4000004000057882 */ /* 0x000fe40000000000 */
[----:B------:R-:W-:Y:S02]  /*0e60*/  UMOV UR4, UR9 ;  /* 0x0000000900047c82 */ /* 0x000fe40008000000 */
[----:B------:R-:W-:Y:S02]  /*0e70*/  UMOV UR6, UR8 ;  /* 0x0000000800067c82 */ /* 0x000fe40008000000 */
[----:B------:R-:W-:Y:S01]  /*0e80*/  HGMMA.64x64x8.F32.TF32 R24, gdesc[UR4], RZ, !UPT ;  /* 0x04e00000041879f0 */ /* 0x000fe2000c7028ff */
[----:B------:R-:W-:-:S02]  /*0e90*/  UIADD3 UR4, UR9, 0x2, URZ ;  /* 0x0000000209047890 */ /* 0x000fc4000fffe03f */
[----:B------:R-:W-:Y:S01]  /*0ea0*/  UIADD3 UR6, UR8, 0x2, URZ ;  /* 0x0000000208067890 */ /* 0x000fe2000fffe03f */
[----:B------:R-:W-:Y:S01]  /*0eb0*/  UMOV UR5, 0x40000040 ;  /* 0x4000004000057882 */ /* 0x000fe20000000000 */
[----:B------:R-:W-:-:S07]  /*0ec0*/  UMOV UR7, 0x40000040 ;  /* 0x4000004000077882 */ /* 0x000fce0000000000 */
[----:B------:R-:W-:Y:S01]  /*0ed0*/  HGMMA.64x64x8.F32.TF32 R24, gdesc[UR4], R24 ;  /* 0x04e00000041879f0 */ /* 0x000fe20008702818 */
[----:B------:R-:W-:Y:S02]  /*0ee0*/  UIADD3 UR4, UR9, 0x4, URZ ;  /* 0x0000000409047890 */ /* 0x000fe4000fffe03f */
        /* <DEDUP_REMOVED lines=8> */
[----:B------:R-:W-:Y:S01]  /*0f70*/  HGMMA.64x64x8.F32.TF32 R24, gdesc[UR4], R24, gsb0 ;  /* 0x04e00000041879f0 */ /* 0x000fe20008002818 */
[----:B------:R-:W-:-:S05]  /*0f80*/  UMOV UR4, 0x1 ;  /* 0x0000000100047882 */ /* 0x000fca0000000000 */
.L_x_15:
[----:B----4-:R-:W-:-:S05]  /*0f90*/  VIMNMX R7, R6, 0x1, PT ;  /* 0x0000000106077848 */ /* 0x010fca0003fe0100 */
[----:B------:R-:W-:-:S05]  /*0fa0*/  IMAD.IADD R7, R6, 0x1, -R7 ;  /* 0x0000000106077824 */ /* 0x000fca00078e0a07 */
[----:B------:R-:W-:-:S13]  /*0fb0*/  ISETP.GE.AND P0, PT, R7, 0x1, PT ;  /* 0x000000010700780c */ /* 0x000fda0003f06270 */
[----:B------:R-:W-:Y:S05]  /*0fc0*/  @!P0 BRA `(.L_x_18) ;  /* 0x00000004001c8947 */ /* 0x000fea0003800000 */
[----:B------:R-:W4:Y:S01]  /*0fd0*/  S2UR UR6, SR_CgaCtaId ;  /* 0x00000000000679c3 */ /* 0x000f220000008800 */
[----:B------:R-:W-:Y:S01]  /*0fe0*/  UMOV UR5, 0x400 ;  /* 0x0000040000057882 */ /* 0x000fe20000000000 */
[----:B01----:R-:W-:Y:S01]  /*0ff0*/  LOP3.LUT R13, R3, 0x1, RZ, 0xfc, !PT ;  /* 0x00000001030d7812 */ /* 0x003fe200078efcff */
[----:B------:R-:W-:Y:S01]  /*1000*/  IMAD.MOV.U32 R12, RZ, RZ, RZ ;  /* 0x000000ffff0c7224 */ /* 0x000fe200078e00ff */
[----:B------:R-:W-:Y:S01]  /*1010*/  UISETP.NE.U32.AND UP0, UPT, UR4, URZ, UPT ;  /* 0x0000003f0400728c */ /* 0x000fe2000bf05070 */
[----:B------:R-:W-:Y:S02]  /*1020*/  IMAD.MOV.U32 R8, RZ, RZ, R7 ;  /* 0x000000ffff087224 */ /* 0x000fe400078e0007 */
[----:B------:R-:W-:Y:S01]  /*1030*/  IMAD.MOV.U32 R9, RZ, RZ, RZ ;  /* 0x000000ffff097224 */ /* 0x000fe200078e00ff */
[----:B----4-:R-:W-:-:S04]  /*1040*/  ULEA UR7, UR6, UR5, 0x18 ;  /* 0x0000000506077291 */ /* 0x010fc8000f8ec03f */
[----:B------:R-:W-:Y:S02]  /*1050*/  UIADD3 UR6, UR7, 0x1c000, URZ ;  /* 0x0001c00007067890 */ /* 0x000fe4000fffe03f */
[----:B------:R-:W-:Y:S02]  /*1060*/  USHF.R.U32.HI UR5, URZ, 0x4, UR7 ;  /* 0x000000043f057899 */ /* 0x000fe40008011607 */
[----:B------:R-:W-:Y:S02]  /*1070*/  USHF.R.U32.HI UR6, URZ, 0x4, UR6 ;  /* 0x000000043f067899 */ /* 0x000fe40008011606 */
[----:B------:R-:W-:Y:S02]  /*1080*/  ULOP3.LUT UR5, UR5, 0x3fff, URZ, 0xc0, !UPT ;  /* 0x00003fff05057892 */ /* 0x000fe4000f8ec03f */
[----:B------:R-:W-:Y:S02]  /*1090*/  ULOP3.LUT UR6, UR6, 0x3fff, URZ, 0xc0, !UPT ;  /* 0x00003fff06067892 */ /* 0x000fe4000f8ec03f */
[----:B------:R-:W-:-:S02]  /*10a0*/  ULOP3.LUT UR14, UR5, 0x10000, URZ, 0xfc, !UPT ;  /* 0x00010000050e7892 */ /* 0x000fc4000f8efc3f */
[----:B------:R-:W-:-:S12]  /*10b0*/  ULOP3.LUT UR15, UR6, 0x10000, URZ, 0xfc, !UPT ;  /* 0x00010000060f7892 */ /* 0x000fd8000f8efc3f */
.L_x_23:
[----:B------:R-:W-:-:S13]  /*10c0*/  ISETP.NE.AND P1, PT, R13, 0x3, PT ;  /* 0x000000030d00780c */ /* 0x000fda0003f25270 */
[----:B------:R-:W-:Y:S05]  /*10d0*/  @!P1 BRA `(.L_x_19) ;  /* 0x0000000000049947 */ /* 0x000fea0003800000 */
[----:B------:R-:W-:Y:S01]  /*10e0*/  BPT.TRAP 0x1 ;  /* 0x000000040000795c */ /* 0x000fe20000300000 */
.L_x_19:
[----:B------:R-:W-:Y:S01]  /*10f0*/  SHF.L.U32 R10, R12, 0x1f, RZ ;  /* 0x0000001f0c0a7819 */ /* 0x000fe200000006ff */
[----:B------:R-:W-:-:S12]  /*1100*/  ULEA UR5, UR4, UR7, 0x3 ;  /* 0x0000000704057291 */ /* 0x000fd8000f8e183f */
.L_x_20:
[----:B0-----:R-:W-:-:S04]  /*1110*/  IMAD.U32 R11, RZ, RZ, UR5 ;  /* 0x00000005ff0b7e24 */ /* 0x001fc8000f8e00ff */
[----:B------:R0:W1:Y:S03]  /*1120*/  SYNCS.PHASECHK.TRANS64.TRYWAIT P0, [R11+URZ+0x38000], R10 ;  /* 0x0380000a0b0075a7 */ /* 0x000066000800017f */
[----:B-1----:R-:W-:Y:S05]  /*1130*/  @!P0 NANOSLEEP.SYNCS 0x989680 ;  /* 0x009896800000895d */ /* 0x002fea0003900000 */
[----:B------:R-:W1:Y:S02]  /*1140*/  @!P0 SYNCS.PHASECHK.TRANS64 P0, [R11+URZ+0x38000], R10 ;  /* 0x0380000a0b0085a7 */ /* 0x000e64000800007f */
[----:B-1----:R-:W-:Y:S05]  /*1150*/  @!P0 BRA `(.L_x_20) ;  /* 0xfffffffc00ec8947 */ /* 0x002fea000383ffff */
[----:B------:R-:W-:Y:S01]  /*1160*/  ULEA UR5, UR4, UR14, 0x9 ;  /* 0x0000000e04057291 */ /* 0x000fe2000f8e483f */
[----:B------:R-:W-:Y:S01]  /*1170*/  WARPGROUP.ARRIVE ;  /* 0x00000000000079c5 */ /* 0x000fe20000000000 */
[----:B------:R-:W-:Y:S01]  /*1180*/  ULEA UR6, UR4, UR15, 0x9 ;  /* 0x0000000f04067291 */ /* 0x000fe2000f8e483f */
[----:B------:R-:W-:Y:S01]  /*1190*/  UMOV UR9, 0x40000040 ;  /* 0x4000004000097882 */ /* 0x000fe20000000000 */
[----:B------:R-:W-:-:S03]  /*11a0*/  UMOV UR11, 0x40000040 ;  /* 0x40000040000b7882 */ /* 0x000fc60000000000 */
[----:B------:R-:W-:Y:S02]  /*11b0*/  UMOV UR8, UR5 ;  /* 0x0000000500087c82 */ /* 0x000fe40008000000 */
[----:B------:R-:W-:Y:S02]  /*11c0*/  UMOV UR10, UR6 ;  /* 0x00000006000a7c82 */ /* 0x000fe40008000000 */
[----:B------:R-:W-:Y:S01]  /*11d0*/  HGMMA.64x64x8.F32.TF32 R24, gdesc[UR8], R24, UP0 ;  /* 0x04e00000081879f0 */ /* 0x000fe2000bf02818 */
        /* <DEDUP_REMOVED lines=14> */
[----:B------:R-:W-:Y:S03]  /*12c0*/  HGMMA.64x64x8.F32.TF32 R24, gdesc[UR8], R24, gsb0 ;  /* 0x04e00000081879f0 */ /* 0x000fe60008002818 */
[----:B------:R-:W-:Y:S02]  /*12d0*/  WARPGROUP.DEPBAR.LE gsb0, 0x1 ;  /* 0x00008000000079c5 */ /* 0x000fe40000010100 */
[----:B------:R-:W-:Y:S05]  /*12e0*/  @!P1 BRA `(.L_x_21) ;  /* 0x0000000000049947 */ /* 0x000fea0003800000 */
[----:B------:R-:W-:Y:S01]  /*12f0*/  BPT.TRAP 0x1 ;  /* 0x000000040000795c */ /* 0x000fe20000300000 */
.L_x_21:
[----:B------:R-:W-:-:S13]  /*1300*/  ISETP.NE.AND P0, PT, R4, RZ, PT ;  /* 0x000000ff0400720c */ /* 0x000fda0003f05270 */
[----:B0-----:R-:W-:-:S05]  /*1310*/  @P0 LEA R10, R9, UR7, 0x3 ;  /* 0x00000007090a0c11 */ /* 0x001fca000f8e18ff */
[----:B------:R-:W-:-:S05]  /*1320*/  @P0 VIADD R10, R10, 0x38070 ;  /* 0x000380700a0a0836 */ /* 0x000fca0000000000 */
[----:B------:R-:W-:-:S04]  /*1330*/  @P0 PRMT R10, R5, 0x654, R10 ;  /* 0x00000654050a0816 */ /* 0x000fc8000000000a */
[----:B------:R0:W-:Y:S01]  /*1340*/  @P0 SYNCS.ARRIVE.TRANS64.RED.A1T0 RZ, [R10+URZ], RZ ;  /* 0x000000ff0aff09a7 */ /* 0x0001e2000810043f */
[----:B------:R-:W-:-:S13]  /*1350*/  ISETP.GT.U32.AND P0, PT, R3, 0x1, PT ;  /* 0x000000010300780c */ /* 0x000fda0003f04070 */
[----:B0-----:R-:W-:Y:S05]  /*1360*/  @P0 BRA `(.L_x_22) ;  /* 0x0000000000040947 */ /* 0x001fea0003800000 */
[----:B------:R-:W-:Y:S01]  /*1370*/  BPT.TRAP 0x1 ;  /* 0x000000040000795c */ /* 0x000fe20000300000 */
.L_x_22:
[----:B------:R-:W-:Y:S01]  /*1380*/  UIADD3 UR4, UR4, 0x1, URZ ;  /* 0x0000000104047890 */ /* 0x000fe2000fffe03f */
[C---:B------:R-:W-:Y:S01]  /*1390*/  ISETP.GT.AND P1, PT, R8.reuse, 0x1, PT ;  /* 0x000000010800780c */ /* 0x040fe20003f24270 */
[----:B------:R-:W-:Y:S02]  /*13a0*/  VIADD R9, R9, 0x1 ;  /* 0x0000000109097836 */ /* 0x000fe40000000000 */
[----:B------:R-:W-:Y:S01]  /*13b0*/  UISETP.NE.AND UP0, UPT, UR4, 0xe, UPT ;  /* 0x0000000e0400788c */ /* 0x000fe2000bf05270 */
[----:B------:R-:W-:Y:S02]  /*13c0*/  VIADD R8, R8, 0xffffffff ;  /* 0xffffffff08087836 */ /* 0x000fe40000000000 */
[C---:B------:R-:W-:Y:S01]  /*13d0*/  ISETP.NE.AND P0, PT, R9.reuse, 0xe, PT ;  /* 0x0000000e0900780c */ /* 0x040fe20003f05270 */
[----:B------:R-:W-:Y:S02]  /*13e0*/  USEL UR5, URZ, 0x1, UP0 ;  /* 0x000000013f057887 */ /* 0x000fe40008000000 */
[----:B------:R-:W-:Y:S01]  /*13f0*/  USEL UR4, UR4, URZ, UP0 ;  /* 0x0000003f04047287 */ /* 0x000fe20008000000 */
[----:B------:R-:W-:Y:S01]  /*1400*/  SEL R9, R9, RZ, P0 ;  /* 0x000000ff09097207 */ /* 0x000fe20000000000 */
[----:B------:R-:W-:-:S02]  /*1410*/  UPLOP3.LUT UP0, UPT, UPT, UPT, UPT, 0x80, 0x0 ;  /* 0x000000000000789c */ /* 0x000fc40003f0f070 */
[----:B------:R-:W-:Y:S01]  /*1420*/  LOP3.LUT R12, R12, UR5, RZ, 0x3c, !PT ;  /* 0x000000050c0c7c12 */ /* 0x000fe2000f8e3cff */
[----:B------:R-:W-:Y:S08]  /*1430*/  @P1 BRA `(.L_x_23) ;  /* 0xfffffffc00201947 */ /* 0x000ff0000383ffff */
.L_x_18:
[----:B------:R-:W-:Y:S01]  /*1440*/  ISETP.GE.AND P0, PT, R6, 0x1, PT ;  /* 0x000000010600780c */ /* 0x000fe20003f06270 */
[----:B------:R-:W-:-:S12]  /*1450*/  WARPGROUP.DEPBAR.LE gsb0, 0x0 ;  /* 0x00008000000079c5 */ /* 0x000fd80000010000 */
[----:B------:R-:W-:Y:S05]  /*1460*/  @!P0 BRA `(.L_x_24) ;  /* 0x0000000000588947 */ /* 0x000fea0003800000 */
[----:B------:R-:W-:-:S04]  /*1470*/  LOP3.LUT R6, R3, 0x1, RZ, 0xfc, !PT ;  /* 0x0000000103067812 */ /* 0x000fc800078efcff */
[----:B------:R-:W-:-:S13]  /*1480*/  ISETP.NE.AND P0, PT, R6, 0x3, PT ;  /* 0x000000030600780c */ /* 0x000fda0003f05270 */
[----:B------:R-:W-:Y:S05]  /*1490*/  @!P0 BRA `(.L_x_25) ;  /* 0x0000000000048947 */ /* 0x000fea0003800000 */
[----:B------:R-:W-:Y:S01]  /*14a0*/  BPT.TRAP 0x1 ;  /* 0x000000040000795c */ /* 0x000fe20000300000 */
.L_x_25:
[----:B------:R-:W-:Y:S01]  /*14b0*/  ISETP.NE.AND P0, PT, R4, RZ, PT ;  /* 0x000000ff0400720c */ /* 0x000fe20003f05270 */
[----:B------:R-:W-:Y:S01]  /*14c0*/  BSSY B0, `(.L_x_26) ;  /* 0x000000e000007945 */ /* 0x000fe20003800000 */
[----:B------:R-:W-:-:S11]  /*14d0*/  ISETP.GT.U32.AND P1, PT, R3, 0x1, PT ;  /* 0x000000010300780c */ /* 0x000fd60003f24070 */
[----:B------:R-:W-:Y:S05]  /*14e0*/  @!P0 BRA `(.L_x_27) ;  /* 0x00000000002c8947 */ /* 0x000fea0003800000 */
[----:B------:R-:W4:Y:S01]  /*14f0*/  S2R R4, SR_CgaCtaId ;  /* 0x0000000000047919 */ /* 0x000f220000008800 */
[----:B------:R-:W-:Y:S02]  /*1500*/  SHF.R.U32.HI R8, RZ, 0x1, R7 ;  /* 0x00000001ff087819 */ /* 0x000fe40000011607 */
[----:B------:R-:W-:-:S03]  /*1510*/  MOV R3, 0x400 ;  /* 0x0000040000037802 */ /* 0x000fc60000000f00 */
[----:B------:R-:W-:-:S05]  /*1520*/  IMAD.WIDE.U32 R8, R8, -0x6db6db6d, RZ ;  /* 0x9249249308087825 */ /* 0x000fca00078e00ff */
[----:B------:R-:W-:-:S05]  /*1530*/  SHF.R.U32.HI R8, RZ, 0x2, R9 ;  /* 0x00000002ff087819 */ /* 0x000fca0000011609 */
[----:B------:R-:W-:Y:S01]  /*1540*/  IMAD R7, R8, -0xe, R7 ;  /* 0xfffffff208077824 */ /* 0x000fe200078e0207 */
[----:B----4-:R-:W-:-:S05]  /*1550*/  LEA R4, R4, R3, 0x18 ;  /* 0x0000000304047211 */ /* 0x010fca00078ec0ff */
[----:B------:R-:W-:-:S04]  /*1560*/  IMAD R7, R7, 0x8, R4 ;  /* 0x0000000807077824 */ /* 0x000fc800078e0204 */
[----:B------:R-:W-:-:S05]  /*1570*/  VIADD R4, R7, 0x38070 ;  /* 0x0003807007047836 */ /* 0x000fca0000000000 */
[----:B------:R-:W-:-:S04]  /*1580*/  PRMT R4, R5, 0x654, R4 ;  /* 0x0000065405047816 */ /* 0x000fc80000000004 */
[----:B------:R4:W-:Y:S03]  /*1590*/  SYNCS.ARRIVE.TRANS64.RED.A1T0 RZ, [R4+URZ], RZ ;  /* 0x000000ff04ff79a7 */ /* 0x0009e6000810043f */
.L_x_27:
[----:B------:R-:W-:Y:S05]  /*15a0*/  BSYNC B0 ;  /* 0x0000000000007941 */ /* 0x000fea0003800000 */
.L_x_26:
[----:B------:R-:W-:Y:S05]  /*15b0*/  @P1 BRA `(.L_x_24) ;  /* 0x0000000000041947 */ /* 0x000fea0003800000 */
[----:B------:R-:W-:Y:S01]  /*15c0*/  BPT.TRAP 0x1 ;  /* 0x000000040000795c */ /* 0x000fe20000300000 */
.L_x_24:
[----:B------:R-:W4:Y:S01]  /*15d0*/  S2R R3, SR_TID.X ;  /* 0x0000000000037919 */ /* 0x000f220000002100 */
[----:B------:R-:W-:Y:S01]  /*15e0*/  ULDC.64 UR4, c[0x0][0x280] ;  /* 0x0000a00000047ab9 */ /* 0x000fe20000000a00 */
[----:B------:R-:W0:Y:S01]  /*15f0*/  S2R R6, SR_CTAID.Y ;  /* 0x0000000000067919 */ /* 0x000e220000002600 */
[----:B------:R-:W1:Y:S01]  /*1600*/  S2R R11, SR_CTAID.X ;  /* 0x00000000000b7919 */ /* 0x000e620000002500 */
[----:B----4-:R-:W-:-:S04]  /*1610*/  SHF.R.S32.HI R4, RZ, 0x1f, R3 ;  /* 0x0000001fff047819 */ /* 0x010fc80000011403 */
[----:B------:R-:W-:Y:S01]  /*1620*/  LEA.HI R4, R4, R3, RZ, 0x7 ;  /* 0x0000000304047211 */ /* 0x000fe200078f38ff */
[----:B0-----:R-:W-:-:S03]  /*1630*/  IMAD.SHL.U32 R6, R6, 0x40, RZ ;  /* 0x0000004006067824 */ /* 0x001fc600078e00ff */
[----:B------:R-:W-:Y:S02]  /*1640*/  LOP3.LUT R4, R4, 0xffffff80, RZ, 0xc0, !PT ;  /* 0xffffff8004047812 */ /* 0x000fe400078ec0ff */
[----:B------:R-:W-:-:S03]  /*1650*/  ISETP.GE.AND P0, PT, R6, UR5, PT ;  /* 0x0000000506007c0c */ /* 0x000fc6000bf06270 */
[----:B------:R-:W-:Y:S02]  /*1660*/  IMAD.IADD R10, R3, 0x1, -R4 ;  /* 0x00000001030a7824 */ /* 0x000fe400078e0a04 */
[----:B-1----:R-:W-:-:S03]  /*1670*/  IMAD.SHL.U32 R3, R11, 0x40, RZ ;  /* 0x000000400b037824 */ /* 0x002fc600078e00ff */
[----:B------:R-:W-:Y:S02]  /*1680*/  SHF.R.S32.HI R9, RZ, 0x1f, R10 ;  /* 0x0000001fff097819 */ /* 0x000fe4000001140a */
[----:B------:R-:W-:Y:S02]  /*1690*/  ISETP.GE.OR P0, PT, R3, UR4, P0 ;  /* 0x0000000403007c0c */ /* 0x000fe40008706670 */
[----:B------:R-:W-:-:S04]  /*16a0*/  LEA.HI R4, R9, R10, RZ, 0x2 ;  /* 0x0000000a09047211 */ /* 0x000fc800078f10ff */
[--C-:B------:R-:W-:Y:S02]  /*16b0*/  SHF.R.S32.HI R7, RZ, 0x2, R4.reuse ;  /* 0x00000002ff077819 */ /* 0x100fe40000011404 */
[----:B------:R-:W-:-:S04]  /*16c0*/  SHF.R.S32.HI R8, RZ, 0x1f, R4 ;  /* 0x0000001fff087819 */ /* 0x000fc80000011404 */
[----:B------:R-:W-:-:S04]  /*16d0*/  LEA.HI R8, R8, R7, RZ, 0x3 ;  /* 0x0000000708087211 */ /* 0x000fc800078f18ff */
[----:B------:R-:W-:Y:S01]  /*16e0*/  LOP3.LUT R8, R8, 0xfffffff8, RZ, 0xc0, !PT ;  /* 0xfffffff808087812 */ /* 0x000fe200078ec0ff */
[----:B------:R-:W-:Y:S06]  /*16f0*/  @P0 EXIT ;  /* 0x000000000000094d */ /* 0x000fec0003800000 */
[----:B------:R-:W0:Y:S01]  /*1700*/  LDC.64 R16, c[0x0][0x658] ;  /* 0x00019600ff107b82 */ /* 0x000e220000000a00 */
[----:B------:R-:W-:Y:S01]  /*1710*/  LOP3.LUT R5, R4, 0x7ffffffc, RZ, 0xc0, !PT ;  /* 0x7ffffffc04057812 */ /* 0x000fe200078ec0ff */
[----:B------:R-:W-:Y:S01]  /*1720*/  IMAD.IADD R4, R7, 0x1, -R8 ;  /* 0x0000000107047824 */ /* 0x000fe200078e0a08 */
[----:B------:R-:W-:Y:S02]  /*1730*/  LEA.HI R8, R9, R10, RZ, 0x5 ;  /* 0x0000000a09087211 */ /* 0x000fe400078f28ff */
[----:B---3-5:R-:W-:Y:S01]  /*1740*/  FSETP.NEU.AND P1, PT, R2, RZ, PT ;  /* 0x000000ff0200720b */ /* 0x028fe20003f2d000 */
[----:B------:R-:W-:Y:S01]  /*1750*/  IMAD.IADD R7, R10, 0x1, -R5 ;  /* 0x000000010a077824 */ /* 0x000fe200078e0a05 */
[----:B------:R-:W-:Y:S02]  /*1760*/  SHF.R.S32.HI R5, RZ, 0x1f, R4 ;  /* 0x0000001fff057819 */ /* 0x000fe40000011404 */
[----:B------:R-:W-:Y:S01]  /*1770*/  SHF.R.S32.HI R12, RZ, 0x5, R8 ;  /* 0x00000005ff0c7819 */ /* 0x000fe20000011408 */
[----:B------:R-:W-:-:S02]  /*1780*/  IMAD.SHL.U32 R7, R7, 0x2, RZ ;  /* 0x0000000207077824 */ /* 0x000fc400078e00ff */
[----:B------:R-:W-:-:S03]  /*1790*/  IMAD.WIDE R10, R11, 0x40, R4 ;  /* 0x000000400b0a7825 */ /* 0x000fc600078e0204 */
[----:B------:R-:W-:Y:S01]  /*17a0*/  SHF.R.S32.HI R9, RZ, 0x1f, R7 ;  /* 0x0000001fff097819 */ /* 0x000fe20000011407 */
[----:B------:R-:W-:Y:S01]  /*17b0*/  IMAD R5, R12, -0x10, -R3 ;  /* 0xfffffff00c057824 */ /* 0x000fe200078e0a03 */
[----:B------:R-:W-:Y:S01]  /*17c0*/  IADD3 R8, P0, R6, R7, RZ ;  /* 0x0000000706087210 */ /* 0x000fe20007f1e0ff */
[----:B------:R-:W-:Y:S01]  /*17d0*/  IMAD.WIDE R10, R12, 0x10, R10 ;  /* 0x000000100c0a7825 */ /* 0x000fe200078e020a */
[----:B------:R-:W-:Y:S02]  /*17e0*/  IADD3 R3, -R7, UR5, -R6 ;  /* 0x0000000507037c10 */ /* 0x000fe4000fffe906 */
[----:B------:R-:W-:Y:S02]  /*17f0*/  LEA.HI.X.SX32 R9, R6, R9, 0x1, P0 ;  /* 0x0000000906097211 */ /* 0x000fe400000f0eff */
[----:B------:R-:W-:Y:S01]  /*1800*/  IADD3 R4, R5, UR4, -R4 ;  /* 0x0000000405047c10 */ /* 0x000fe2000fffe804 */
[-C--:B0-----:R-:W-:Y:S01]  /*1810*/  IMAD R5, R11, R16.reuse, RZ ;  /* 0x000000100b057224 */ /* 0x081fe200078e02ff */
[----:B------:R-:W-:Y:S01]  /*1820*/  ISETP.GT.AND P0, PT, R3, RZ, PT ;  /* 0x000000ff0300720c */ /* 0x000fe20003f04270 */
[----:B------:R-:W-:-:S03]  /*1830*/  IMAD.WIDE.U32 R12, R10, R16, R8 ;  /* 0x000000100a0c7225 */ /* 0x000fc600078e0008 */
[----:B------:R-:W-:Y:S01]  /*1840*/  ISETP.GT.AND P3, PT, R4, RZ, P0 ;  /* 0x000000ff0400720c */ /* 0x000fe20000764270 */
[----:B------:R-:W-:Y:S01]  /*1850*/  IMAD R19, R10, R17, R5 ;  /* 0x000000110a137224 */ /* 0x000fe200078e0205 */
[C---:B------:R-:W-:Y:S01]  /*1860*/  SHF.L.U64.HI R5, R16.reuse, 0x3, R17 ;  /* 0x0000000310057819 */ /* 0x040fe20000010211 */
[----:B------:R-:W-:Y:S02]  /*1870*/  IMAD.SHL.U32 R16, R16, 0x8, RZ ;  /* 0x0000000810107824 */ /* 0x000fe400078e00ff */
[----:B------:R-:W-:Y:S01]  /*1880*/  IMAD.IADD R19, R13, 0x1, R19 ;  /* 0x000000010d137824 */ /* 0x000fe200078e0213 */
[----:B------:R-:W-:Y:S07]  /*1890*/  @!P1 BRA `(.L_x_28) ;  /* 0x0000001800649947 */ /* 0x000fee0003800000 */
[----:B------:R-:W-:Y:S01]  /*18a0*/  ULDC.64 UR6, c[0x0][0x630] ;  /* 0x00018c0000067ab9 */ /* 0x000fe20000000a00 */
[----:B------:R-:W-:Y:S01]  /*18b0*/  ULDC.64 UR8, c[0x0][0x628] ;  /* 0x00018a0000087ab9 */ /* 0x000fe20000000a00 */
[----:B------:R-:W-:Y:S01]  /*18c0*/  IMAD R17, R11, UR6, RZ ;  /* 0x000000060b117c24 */ /* 0x000fe2000f8e02ff */
[----:B------:R-:W-:Y:S01]  /*18d0*/  ULDC.64 UR4, c[0x0][0x650] ;  /* 0x0001940000047ab9 */ /* 0x000fe20000000a00 */
[----:B------:R-:W-:-:S04]  /*18e0*/  IMAD.WIDE.U32 R14, R10, UR6, R8 ;  /* 0x000000060a0e7c25 */ /* 0x000fc8000f8e0008 */
[----:B------:R-:W-:Y:S01]  /*18f0*/  IMAD R17, R10, UR7, R17 ;  /* 0x000000070a117c24 */ /* 0x000fe2000f8e0211 */
[----:B------:R-:W-:-:S03]  /*1900*/  LEA R6, P1, R14, UR8, 0x2 ;  /* 0x000000080e067c11 */ /* 0x000fc6000f8210ff */
[----:B------:R-:W-:-:S05]  /*1910*/  IMAD.IADD R7, R15, 0x1, R17 ;  /* 0x000000010f077824 */ /* 0x000fca00078e0211 */
[----:B------:R-:W-:-:S05]  /*1920*/  LEA.HI.X R7, R14, UR9, R7, 0x2, P1 ;  /* 0x000000090e077c11 */ /* 0x000fca00088f1407 */
[----:B------:R-:W3:Y:S01]  /*1930*/  @P3 LDG.E.LTC128B R18, desc[UR12][R6.64] ;  /* 0x0000000c06123981 */ /* 0x000ee2000c1e1920 */
[C---:B------:R-:W-:Y:S01]  /*1940*/  LEA R14, P4, R12.reuse, UR4, 0x2 ;  /* 0x000000040c0e7c11 */ /* 0x040fe2000f8810ff */
[----:B------:R-:W-:Y:S01]  /*1950*/  BSSY B0, `(.L_x_29) ;  /* 0x000000b000007945 */ /* 0x000fe20003800000 */
[----:B------:R-:W-:Y:S02]  /*1960*/  ISETP.GT.AND P1, PT, R3, 0x1, PT ;  /* 0x000000010300780c */ /* 0x000fe40003f24270 */
[----:B------:R-:W-:Y:S02]  /*1970*/  LEA.HI.X R15, R12, UR5, R19, 0x2, P4 ;  /* 0x000000050c0f7c11 */ /* 0x000fe4000a0f1413 */
[----:B------:R-:W-:Y:S02]  /*1980*/  ISETP.GT.AND P2, PT, R4, RZ, P1 ;  /* 0x000000ff0400720c */ /* 0x000fe40000f44270 */
[----:B---3--:R-:W-:-:S05]  /*1990*/  LOP3.LUT R13, R18, 0xffffe000, RZ, 0xc0, !PT ;  /* 0xffffe000120d7812 */ /* 0x008fca00078ec0ff */
[----:B------:R-:W-:-:S04]  /*19a0*/  FMUL R13, R13, R2 ;  /* 0x000000020d0d7220 */ /* 0x000fc80000400000 */
[----:B--2---:R-:W-:-:S05]  /*19b0*/  FFMA R13, R24, R0, R13 ;  /* 0x00000000180d7223 */ /* 0x004fca000000000d */
[----:B------:R-:W-:-:S05]  /*19c0*/  F2FP.TF32.F32.PACK_B R13, R13 ;  /* 0x0000000dff0d723e */ /* 0x000fca00024050ff */
[----:B------:R0:W-:Y:S01]  /*19d0*/  @P3 STG.E desc[UR12][R14.64], R13 ;  /* 0x0000000d0e003986 */ /* 0x0001e2000c10190c */
[----:B------:R-:W-:Y:S05]  /*19e0*/  @!P2 BRA `(.L_x_30) ;  /* 0x000000000004a947 */ /* 0x000fea0003800000 */
[----:B------:R1:W5:Y:S02]  /*19f0*/  LDG.E.LTC128B R18, desc[UR12][R6.64+0x4] ;  /* 0x0000040c06127981 */ /* 0x000364000c1e1920 */
.L_x_30:
[----:B------:R-:W-:Y:S05]  /*1a00*/  BSYNC B0 ;  /* 0x0000000000007941 */ /* 0x000fea0003800000 */
.L_x_29:
[----:B------:R-:W-:Y:S01]  /*1a10*/  USHF.L.U32 UR5, UR6, 0x3, URZ ;  /* 0x0000000306057899 */ /* 0x000fe2000800063f */
[----:B-----5:R-:W-:Y:S01]  /*1a20*/  LOP3.LUT R11, R18, 0xffffe000, RZ, 0xc0, !PT ;  /* 0xffffe000120b7812 */ /* 0x020fe200078ec0ff */
[----:B------:R-:W-:Y:S01]  /*1a30*/  USHF.L.U64.HI UR4, UR6, 0x3, UR7 ;  /* 0x0000000306047899 */ /* 0x000fe20008010207 */
[----:B------:R-:W-:-:S03]  /*1a40*/  ISETP.GT.AND P0, PT, R4, 0x8, P0 ;  /* 0x000000080400780c */ /* 0x000fc60000704270 */
[----:B------:R-:W-:Y:S02]  /*1a50*/  IMAD.U32 R12, RZ, RZ, UR5 ;  /* 0x00000005ff0c7e24 */ /* 0x000fe4000f8e00ff */
[----:B0-----:R-:W-:Y:S02]  /*1a60*/  IMAD.U32 R13, RZ, RZ, UR4 ;  /* 0x00000004ff0d7e24 */ /* 0x001fe4000f8e00ff */
[----:B------:R-:W-:-:S04]  /*1a70*/  IMAD.WIDE.U32 R12, R10, UR6, R12 ;  /* 0x000000060a0c7c25 */ /* 0x000fc8000f8e000c */
[----:B------:R-:W-:Y:S01]  /*1a80*/  FMUL R10, R11, R2 ;  /* 0x000000020b0a7220 */ /* 0x000fe20000400000 */
[----:B------:R-:W-:-:S03]  /*1a90*/  IADD3 R11, P3, R8, R12, RZ ;  /* 0x0000000c080b7210 */ /* 0x000fc60007f7e0ff */
[----:B------:R-:W-:Y:S01]  /*1aa0*/  FFMA R25, R25, R0, R10 ;  /* 0x0000000019197223 */ /* 0x000fe2000000000a */
[----:B------:R-:W-:Y:S01]  /*1ab0*/  @P2 IMAD.MOV.U32 R10, RZ, RZ, R14 ;  /* 0x000000ffff0a2224 */ /* 0x000fe200078e000e */
[----:B------:R-:W-:Y:S02]  /*1ac0*/  IADD3.X R12, R9, R17, R13, P3, !PT ;  /* 0x00000011090c7210 */ /* 0x000fe40001ffe40d */
[C---:B------:R-:W-:Y:S02]  /*1ad0*/  LEA R8, P3, R11.reuse, UR8, 0x2 ;  /* 0x000000080b087c11 */ /* 0x040fe4000f8610ff */
[----:B------:R-:W-:Y:S02]  /*1ae0*/  F2FP.TF32.F32.PACK_B R25, R25 ;  /* 0x00000019ff19723e */ /* 0x000fe400024050ff */
[----:B------:R-:W-:Y:S01]  /*1af0*/  LEA.HI.X R9, R11, UR9, R12, 0x2, P3 ;  /* 0x000000090b097c11 */ /* 0x000fe200098f140c */
[----:B------:R-:W-:-:S05]  /*1b00*/  @P2 IMAD.MOV.U32 R11, RZ, RZ, R15 ;  /* 0x000000ffff0b2224 */ /* 0x000fca00078e000f */
[----:B------:R0:W-:Y:S04]  /*1b10*/  @P2 STG.E desc[UR12][R10.64+0x4], R25 ;  /* 0x000004190a002986 */ /* 0x0001e8000c10190c */
[----:B------:R-:W2:Y:S01]  /*1b20*/  @P0 LDG.E.LTC128B R18, desc[UR12][R8.64] ;  /* 0x0000000c08120981 */ /* 0x000ea2000c1e1920 */
[C---:B------:R-:W-:Y:S01]  /*1b30*/  SHF.L.U64.HI R5, R16.reuse, 0x2, R5 ;  /* 0x0000000210057819 */ /* 0x040fe20000010205 */
[----:B------:R-:W-:Y:S01]  /*1b40*/  BSSY B0, `(.L_x_31) ;  /* 0x000000b000007945 */ /* 0x000fe20003800000 */
[----:B------:R-:W-:Y:S02]  /*1b50*/  LEA R16, P2, R16, R14, 0x2 ;  /* 0x0000000e10107211 */ /* 0x000fe400078410ff */
[----:B------:R-:W-:-:S03]  /*1b60*/  ISETP.GT.AND P1, PT, R4, 0x8, P1 ;  /* 0x000000080400780c */ /* 0x000fc60000f24270 */
[----:B------:R-:W-:Y:S01]  /*1b70*/  IMAD.X R17, R5, 0x1, R15, P2 ;  /* 0x0000000105117824 */ /* 0x000fe200010e060f */
[----:B--2---:R-:W-:-:S05]  /*1b80*/  LOP3.LUT R13, R18, 0xffffe000, RZ, 0xc0, !PT ;  /* 0xffffe000120d7812 */ /* 0x004fca00078ec0ff */
[----:B------:R-:W-:-:S04]  /*1b90*/  FMUL R13, R13, R2 ;  /* 0x000000020d0d7220 */ /* 0x000fc80000400000 */
[----:B------:R-:W-:-:S05]  /*1ba0*/  FFMA R13, R26, R0, R13 ;  /* 0x000000001a0d7223 */ /* 0x000fca000000000d */
[----:B------:R-:W-:-:S05]  /*1bb0*/  F2FP.TF32.F32.PACK_B R13, R13 ;  /* 0x0000000dff0d723e */ /* 0x000fca00024050ff */
[----:B------:R0:W-:Y:S01]  /*1bc0*/  @P0 STG.E desc[UR12][R16.64], R13 ;  /* 0x0000000d10000986 */ /* 0x0001e2000c10190c */
[----:B------:R-:W-:Y:S05]  /*1bd0*/  @!P1 BRA `(.L_x_32) ;  /* 0x0000000000049947 */ /* 0x000fea0003800000 */
[----:B------:R2:W5:Y:S02]  /*1be0*/  LDG.E.LTC128B R18, desc[UR12][R8.64+0x4] ;  /* 0x0000040c08127981 */ /* 0x000564000c1e1920 */
.L_x_32:
[----:B------:R-:W-:Y:S05]  /*1bf0*/  BSYNC B0 ;  /* 0x0000000000007941 */ /* 0x000fea0003800000 */
.L_x_31:
[----:B-----5:R-:W-:Y:S01]  /*1c00*/  LOP3.LUT R5, R18, 0xffffe000, RZ, 0xc0, !PT ;  /* 0xffffe00012057812 */ /* 0x020fe200078ec0ff */
[----:B0-----:R-:W-:Y:S01]  /*1c10*/  @P1 IMAD.MOV.U32 R11, RZ, RZ, R17 ;  /* 0x000000ffff0b1224 */ /* 0x001fe200078e0011 */
[----:B------:R-:W-:Y:S01]  /*1c20*/  ISETP.GT.AND P0, PT, R3, 0x8, PT ;  /* 0x000000080300780c */ /* 0x000fe20003f04270 */
[----:B------:R-:W-:Y:S02]  /*1c30*/  BSSY B0, `(.L_x_33) ;  /* 0x0000009000007945 */ /* 0x000fe40003800000 */
[----:B------:R-:W-:Y:S01]  /*1c40*/  FMUL R10, R5, R2 ;  /* 0x00000002050a7220 */ /* 0x000fe20000400000 */
[----:B------:R-:W-:-:S03]  /*1c50*/  ISETP.GT.AND P2, PT, R4, RZ, P0 ;  /* 0x000000ff0400720c */ /* 0x000fc60000744270 */
[----:B------:R-:W-:Y:S01]  /*1c60*/  FFMA R27, R27, R0, R10 ;  /* 0x000000001b1b7223 */ /* 0x000fe2000000000a */
[----:B------:R-:W-:-:S04]  /*1c70*/  @P1 IMAD.MOV.U32 R10, RZ, RZ, R16 ;  /* 0x000000ffff0a1224 */ /* 0x000fc800078e0010 */
[----:B------:R-:W-:-:S05]  /*1c80*/  F2FP.TF32.F32.PACK_B R27, R27 ;  /* 0x0000001bff1b723e */ /* 0x000fca00024050ff */
[----:B------:R0:W-:Y:S01]  /*1c90*/  @P1 STG.E desc[UR12][R10.64+0x4], R27 ;  /* 0x0000041b0a001986 */ /* 0x0001e2000c10190c */
[----:B------:R-:W-:Y:S05]  /*1ca0*/  @!P2 BRA `(.L_x_34) ;  /* 0x000000000004a947 */ /* 0x000fea0003800000 */
[----:B------:R3:W5:Y:S02]  /*1cb0*/  LDG.E.LTC128B R18, desc[UR12][R6.64+0x20] ;  /* 0x0000200c06127981 */ /* 0x000764000c1e1920 */
.L_x_34:
[----:B------:R-:W-:Y:S05]  /*1cc0*/  BSYNC B0 ;  /* 0x0000000000007941 */ /* 0x000fea0003800000 */
.L_x_33:
[----:B-----5:R-:W-:Y:S01]  /*1cd0*/  LOP3.LUT R5, R18, 0xffffe000, RZ, 0xc0, !PT ;  /* 0xffffe00012057812 */ /* 0x020fe200078ec0ff */
[----:B0-----:R-:W-:Y:S01]  /*1ce0*/  @P2 IMAD.MOV.U32 R10, RZ, RZ, R14 ;  /* 0x000000ffff0a2224 */ /* 0x001fe200078e000e */
[----:B------:R-:W-:Y:S01]  /*1cf0*/  ISETP.GT.AND P1, PT, R3, 0x9, PT ;  /* 0x000000090300780c */ /* 0x000fe20003f24270 */
[----:B------:R-:W-:Y:S01]  /*1d00*/  @P2 IMAD.MOV.U32 R11, RZ, RZ, R15 ;  /* 0x000000ffff0b2224 */ /* 0x000fe200078e000f */
[----:B------:R-:W-:Y:S01]  /*1d10*/  BSSY B0, `(.L_x_35) ;  /* 0x0000008000007945 */ /* 0x000fe20003800000 */
[----:B------:R-:W-:Y:S01]  /*1d20*/  FMUL R5, R5, R2 ;  /* 0x0000000205057220 */ /* 0x000fe20000400000 */
[----:B------:R-:W-:-:S03]  /*1d30*/  ISETP.GT.AND P3, PT, R4, RZ, P1 ;  /* 0x000000ff0400720c */ /* 0x000fc60000f64270 */
[----:B------:R-:W-:-:S05]  /*1d40*/  FFMA R5, R28, R0, R5 ;  /* 0x000000001c057223 */ /* 0x000fca0000000005 */
[----:B------:R-:W-:-:S05]  /*1d50*/  F2FP.TF32.F32.PACK_B R5, R5 ;  /* 0x00000005ff05723e */ /* 0x000fca00024050ff */
[----:B------:R0:W-:Y:S01]  /*1d60*/  @P2 STG.E desc[UR12][R10.64+0x20], R5 ;  /* 0x000020050a002986 */ /* 0x0001e2000c10190c */
[----:B------:R-:W-:Y:S05]  /*1d70*/  @!P3 BRA `(.L_x_36) ;  /* 0x000000000004b947 */ /* 0x000fea0003800000 */
[----:B------:R4:W5:Y:S02]  /*1d80*/  LDG.E.LTC128B R18, desc[UR12][R6.64+0x24] ;  /* 0x0000240c06127981 */ /* 0x000964000c1e1920 */
.L_x_36:
[----:B------:R-:W-:Y:S05]  /*1d90*/  BSYNC B0 ;  /* 0x0000000000007941 */ /* 0x000fea0003800000 */
.L_x_35:
[----:B0----5:R-:W-:Y:S01]  /*1da0*/  LOP3.LUT R5, R18, 0xffffe000, RZ, 0xc0, !PT ;  /* 0xffffe00012057812 */ /* 0x021fe200078ec0ff */
[----:B------:R-:W-:Y:S01]  /*1db0*/  @P3 IMAD.MOV.U32 R11, RZ, RZ, R15 ;  /* 0x000000ffff0b3224 */ /* 0x000fe200078e000f */
[----:B------:R-:W-:Y:S01]  /*1dc0*/  ISETP.GT.AND P0, PT, R4, 0x8, P0 ;  /* 0x000000080400780c */ /* 0x000fe20000704270 */
[----:B------:R-:W-:Y:S02]  /*1dd0*/  BSSY B0, `(.L_x_37) ;  /* 0x0000008000007945 */ /* 0x000fe40003800000 */
[----:B------:R-:W-:-:S04]  /*1de0*/  FMUL R10, R5, R2 ;  /* 0x00000002050a7220 */ /* 0x000fc80000400000 */
[----:B------:R-:W-:Y:S01]  /*1df0*/  FFMA R29, R29, R0, R10 ;  /* 0x000000001d1d7223 */ /* 0x000fe2000000000a */
[----:B------:R-:W-:-:S04]  /*1e00*/  @P3 IMAD.MOV.U32 R10, RZ, RZ, R14 ;  /* 0x000000ffff0a3224 */ /* 0x000fc800078e000e */
[----:B------:R-:W-:-:S05]  /*1e10*/  F2FP.TF32.F32.PACK_B R29, R29 ;  /* 0x0000001dff1d723e */ /* 0x000fca00024050ff */
[----:B------:R0:W-:Y:S01]  /*1e20*/  @P3 STG.E desc[UR12][R10.64+0x24], R29 ;  /* 0x0000241d0a003986 */ /* 0x0001e2000c10190c */
[----:B------:R-:W-:Y:S05]  /*1e30*/  @!P0 BRA `(.L_x_38) ;  /* 0x0000000000048947 */ /* 0x000fea0003800000 */
[----:B------:R0:W5:Y:S02]  /*1e40*/  LDG.E.LTC128B R18, desc[UR12][R8.64+0x20] ;  /* 0x0000200c08127981 */ /* 0x000164000c1e1920 */
.L_x_38:
[----:B------:R-:W-:Y:S05]  /*1e50*/  BSYNC B0 ;  /* 0x0000000000007941 */ /* 0x000fea0003800000 */
.L_x_37:
[----:B-----5:R-:W-:Y:S01]  /*1e60*/  LOP3.LUT R5, R18, 0xffffe000, RZ, 0xc0, !PT ;  /* 0xffffe00012057812 */ /* 0x020fe200078ec0ff */
[----:B0-----:R-:W-:Y:S01]  /*1e70*/  @P0 IMAD.MOV.U32 R10, RZ, RZ, R16 ;  /* 0x000000ffff0a0224 */ /* 0x001fe200078e0010 */
[----:B------:R-:W-:Y:S01]  /*1e80*/  ISETP.GT.AND P1, PT, R4, 0x8, P1 ;  /* 0x000000080400780c */ /* 0x000fe20000f24270 */
[----:B------:R-:W-:Y:S01]  /*1e90*/  @P0 IMAD.MOV.U32 R11, RZ, RZ, R17 ;  /* 0x000000ffff0b0224 */ /* 0x000fe200078e0011 */
[----:B------:R-:W-:Y:S01]  /*1ea0*/  BSSY B0, `(.L_x_39) ;  /* 0x0000007000007945 */ /* 0x000fe20003800000 */
[----:B------:R-:W-:-:S04]  /*1eb0*/  FMUL R5, R5, R2 ;  /* 0x0000000205057220 */ /* 0x000fc80000400000 */
[----:B------:R-:W-:-:S05]  /*1ec0*/  FFMA R5, R30, R0, R5 ;  /* 0x000000001e057223 */ /* 0x000fca0000000005 */
[----:B------:R-:W-:-:S05]  /*1ed0*/  F2FP.TF32.F32.PACK_B R5, R5 ;  /* 0x00000005ff05723e */ /* 0x000fca00024050ff */
[----:B------:R0:W-:Y:S01]  /*1ee0*/  @P0 STG.E desc[UR12][R10.64+0x20], R5 ;  /* 0x000020050a000986 */ /* 0x0001e2000c10190c */
[----:B------:R-:W-:Y:S05]  /*1ef0*/  @!P1 BRA `(.L_x_40) ;  /* 0x0000000000049947 */ /* 0x000fea0003800000 */
[----:B------:R0:W5:Y:S02]  /*1f00*/  LDG.E.LTC128B R18, desc[UR12][R8.64+0x24] ;  /* 0x0000240c08127981 */ /* 0x000164000c1e1920 */
.L_x_40:
[----:B------:R-:W-:Y:S05]  /*1f10*/  BSYNC B0 ;  /* 0x0000000000007941 */ /* 0x000fea0003800000 */
.L_x_39:
[----:B0----5:R-:W-:Y:S01]  /*1f20*/  LOP3.LUT R5, R18, 0xffffe000, RZ, 0xc0, !PT ;  /* 0xffffe00012057812 */ /* 0x021fe200078ec0ff */
[----:B------:R-:W-:Y:S01]  /*1f30*/  @P1 IMAD.MOV.U32 R11, RZ, RZ, R17 ;  /* 0x000000ffff0b1224 */ /* 0x000fe200078e0011 */
        /* <DEDUP_REMOVED lines=10> */
.L_x_42:
[----:B------:R-:W-:Y:S05]  /*1fe0*/  BSYNC B0 ;  /* 0x0000000000007941 */ /* 0x000fea0003800000 */
.L_x_41:
        /* <DEDUP_REMOVED lines=12> */
.L_x_44:
[----:B------:R-:W-:Y:S05]  /*20b0*/  BSYNC B0 ;  /* 0x0000000000007941 */ /* 0x000fea0003800000 */
.L_x_43:
        /* <DEDUP_REMOVED lines=11> */
.L_x_46:
[----:B------:R-:W-:Y:S05]  /*2170*/  BSYNC B0 ;  /* 0x0000000000007941 */ /* 0x000fea0003800000 */
.L_x_45:
        /* <DEDUP_REMOVED lines=11> */
.L_x_48:
[----:B------:R-:W-:Y:S05]  /*2230*/  BSYNC B0 ;  /* 0x0000000000007941 */ /* 0x000fea0003800000 */
.L_x_47:
        /* <DEDUP_REMOVED lines=12> */
.L_x_50:
[----:B------:R-:W-:Y:S05]  /*2300*/  BSYNC B0 ;  /* 0x0000000000007941 */ /* 0x000fea0003800000 */
.L_x_49:
        /* <DEDUP_REMOVED lines=12> */
.L_x_52:
[----:B------:R-:W-:Y:S05]  /*23d0*/  BSYNC B0 ;  /* 0x0000000000007941 */ /* 0x000fea0003800000 */
.L_x_51:
        /* <DEDUP_REMOVED lines=11> */
.L_x_54:
[----:B------:R-:W-:Y:S05]  /*2490*/  BSYNC B0 ;  /* 0x0000000000007941 */ /* 0x000fea0003800000 */
.L_x_53:
        /* <DEDUP_REMOVED lines=11> */
.L_x_56:
[----:B------:R-:W-:Y:S05]  /*2550*/  BSYNC B0 ;  /* 0x0000000000007941 */ /* 0x000fea0003800000 */
.L_x_55:
        /* <DEDUP_REMOVED lines=12> */
.L_x_58:
[----:B------:R-:W-:Y:S05]  /*2620*/  BSYNC B0 ;  /* 0x0000000000007941 */ /* 0x000fea0003800000 */
.L_x_57:
        /* <DEDUP_REMOVED lines=12> */
.L_x_60:
[----:B------:R-:W-:Y:S05]  /*26f0*/  BSYNC B0 ;  /* 0x0000000000007941 */ /* 0x000fea0003800000 */
.L_x_59:
        /* <DEDUP_REMOVED lines=11> */
.L_x_62:
[----:B------:R-:W-:Y:S05]  /*27b0*/  BSYNC B0 ;  /* 0x0000000000007941 */ /* 0x000fea0003800000 */
.L_x_61:
        /* <DEDUP_REMOVED lines=11> */
.L_x_64:
[----:B------:R-:W-:Y:S05]  /*2870*/  BSYNC B0 ;  /* 0x0000000000007941 */ /* 0x000fea0003800000 */
.L_x_63:
        /* <DEDUP_REMOVED lines=12> */
.L_x_66:
[----:B------:R-:W-:Y:S05]  /*2940*/  BSYNC B0 ;  /* 0x0000000000007941 */ /* 0x000fea0003800000 */
.L_x_65:
        /* <DEDUP_REMOVED lines=12> */
.L_x_68:
[----:B------:R-:W-:Y:S05]  /*2a10*/  BSYNC B0 ;  /* 0x0000000000007941 */ /* 0x000fea0003800000 */
.L_x_67:
        /* <DEDUP_REMOVED lines=11> */
.L_x_70:
[----:B------:R-:W-:Y:S05]  /*2ad0*/  BSYNC B0 ;  /* 0x0000000000007941 */ /* 0x000fea0003800000 */
.L_x_69:
        /* <DEDUP_REMOVED lines=11> */
.L_x_72:
[----:B------:R-:W-:Y:S05]  /*2b90*/  BSYNC B0 ;  /* 0x0000000000007941 */ /* 0x000fea0003800000 */
.L_x_71:
        /* <DEDUP_REMOVED lines=12> */
.L_x_74:
[----:B------:R-:W-:Y:S05]  /*2c60*/  BSYNC B0 ;  /* 0x0000000000007941 */ /* 0x000fea0003800000 */
.L_x_73:
        /* <DEDUP_REMOVED lines=12> */
.L_x_76:
[----:B------:R-:W-:Y:S05]  /*2d30*/  BSYNC B0 ;  /* 0x0000000000007941 */ /* 0x000fea0003800000 */
.L_x_75:
        /* <DEDUP_REMOVED lines=11> */
.L_x_78:
[----:B------:R-:W-:Y:S05]  /*2df0*/  BSYNC B0 ;  /* 0x0000000000007941 */ /* 0x000fea0003800000 */
.L_x_77:
        /* <DEDUP_REMOVED lines=11> */
.L_x_80:
[----:B------:R-:W-:Y:S05]  /*2eb0*/  BSYNC B0 ;  /* 0x0000000000007941 */ /* 0x000fea0003800000 */
.L_x_79:
        /* <DEDUP_REMOVED lines=12> */
.L_x_82:
[----:B------:R-:W-:Y:S05]  /*2f80*/  BSYNC B0 ;  /* 0x0000000000007941 */ /* 0x000fea0003800000 */
.L_x_81:
        /* <DEDUP_REMOVED lines=12> */
.L_x_84:
[----:B------:R-:W-:Y:S05]  /*3050*/  BSYNC B0 ;  /* 0x0000000000007941 */ /* 0x000fea0003800000 */
.L_x_83:
[----:B-----5:R-:W-:Y:S01]  /*3060*/  LOP3.LUT R3, R18, 0xffffe000, RZ, 0xc0, !PT ;  /* 0xffffe00012037812 */ /* 0x020fe200078ec0ff */
[----:B------:R-:W-:Y:S01]  /*3070*/  BSSY B0, `(.L_x_85) ;  /* 0x0000008000007945 */ /* 0x000fe20003800000 */
[----:B------:R-:W-:-:S03]  /*3080*/  ISETP.GT.AND P0, PT, R4, 0x8, P0 ;  /* 0x000000080400780c */ /* 0x000fc60000704270 */
[----:B01-34-:R-:W-:-:S04]  /*3090*/  FMUL R6, R3, R2 ;  /* 0x0000000203067220 */ /* 0x01bfc80000400000 */
[----:B------:R-:W-:-:S05]  /*30a0*/  FFMA R53, R53, R0, R6 ;  /* 0x0000000035357223 */ /* 0x000fca0000000006 */
[----:B------:R-:W-:-:S05]  /*30b0*/  F2FP.TF32.F32.PACK_B R53, R53 ;  /* 0x00000035ff35723e */ /* 0x000fca00024050ff */
[----:B------:R0:W-:Y:S01]  /*30c0*/  @P3 STG.E desc[UR12][R14.64+0xe4], R53 ;  /* 0x0000e4350e003986 */ /* 0x0001e2000c10190c */
[----:B------:R-:W-:Y:S05]  /*30d0*/  @!P0 BRA `(.L_x_86) ;  /* 0x0000000000048947 */ /* 0x000fea0003800000 */
[----:B------:R1:W5:Y:S02]  /*30e0*/  LDG.E.LTC128B R18, desc[UR12][R8.64+0xe0] ;  /* 0x0000e00c08127981 */ /* 0x000364000c1e1920 */
.L_x_86:
[----:B------:R-:W-:Y:S05]  /*30f0*/  BSYNC B0 ;  /* 0x0000000000007941 */ /* 0x000fea0003800000 */
.L_x_85:
[----:B-----5:R-:W-:Y:S01]  /*3100*/  LOP3.LUT R3, R18, 0xffffe000, RZ, 0xc0, !PT ;  /* 0xffffe00012037812 */ /* 0x020fe200078ec0ff */
[----:B------:R-:W-:Y:S01]  /*3110*/  @P0 IMAD.MOV.U32 R5, RZ, RZ, R17 ;  /* 0x000000ffff050224 */ /* 0x000fe200078e0011 */
        /* <DEDUP_REMOVED lines=9> */
.L_x_88:
[----:B------:R-:W-:Y:S05]  /*31b0*/  BSYNC B0 ;  /* 0x0000000000007941 */ /* 0x000fea0003800000 */
.L_x_87:
[----:B---3-5:R-:W-:-:S05]  /*31c0*/  LOP3.LUT R3, R18, 0xffffe000, RZ, 0xc0, !PT ;  /* 0xffffe00012037812 */ /* 0x028fca00078ec0ff */
[----:B------:R-:W-:-:S04]  /*31d0*/  FMUL R2, R3, R2 ;  /* 0x0000000203027220 */ /* 0x000fc80000400000 */
[----:B------:R-:W-:Y:S01]  /*31e0*/  FFMA R2, R55, R0, R2 ;  /* 0x0000000037027223 */ /* 0x000fe20000000002 */
[----:B------:R-:W-:Y:S06]  /*31f0*/  @!P1 EXIT ;  /* 0x000000000000994d */ /* 0x000fec0003800000 */
[----:B------:R-:W-:-:S05]  /*3200*/  F2FP.TF32.F32.PACK_B R3, R2 ;  /* 0x00000002ff03723e */ /* 0x000fca00024050ff */
[----:B------:R-:W-:Y:S01]  /*3210*/  STG.E desc[UR12][R16.64+0xe4], R3 ;  /* 0x0000e40310007986 */ /* 0x000fe2000c10190c */
[----:B------:R-:W-:Y:S05]  /*3220*/  EXIT ;  /* 0x000000000000794d */ /* 0x000fea0003800000 */
.L_x_28:
[----:B------:R-:W-:Y:S01]  /*3230*/  ULDC.64 UR4, c[0x0][0x650] ;  /* 0x0001940000047ab9 */ /* 0x000fe20000000a00 */
[-C--:B--2---:R-:W-:Y:S01]  /*3240*/  FMUL R9, R24, R0.reuse ;  /* 0x0000000018097220 */ /* 0x084fe20000400000 */
[----:B------:R-:W-:Y:S01]  /*3250*/  LEA R6, P1, R12, UR4, 0x2 ;  /* 0x000000040c067c11 */ /* 0x000fe2000f8210ff */
[-C--:B------:R-:W-:Y:S01]  /*3260*/  FMUL R25, R25, R0.reuse ;  /* 0x0000000019197220 */ /* 0x080fe20000400000 */
[----:B------:R-:W-:Y:S01]  /*3270*/  ISETP.GT.AND P2, PT, R3, 0x1, PT ;  /* 0x000000010300780c */ /* 0x000fe20003f44270 */
[-C--:B------:R-:W-:Y:S01]  /*3280*/  FMUL R11, R26, R0.reuse ;  /* 0x000000001a0b7220 */ /* 0x080fe20000400000 */
[----:B------:R-:W-:Y:S01]  /*3290*/  F2FP.TF32.F32.PACK_B R9, R9 ;  /* 0x00000009ff09723e */ /* 0x000fe200024050ff */
[-C--:B------:R-:W-:Y:S01]  /*32a0*/  FMUL R27, R27, R0.reuse ;  /* 0x000000001b1b7220 */ /* 0x080fe20000400000 */
[----:B------:R-:W-:Y:S01]  /*32b0*/  LEA.HI.X R7, R12, UR5, R19, 0x2, P1 ;  /* 0x000000050c077c11 */ /* 0x000fe200088f1413 */
[-C--:B------:R-:W-:Y:S01]  /*32c0*/  FMUL R29, R29, R0.reuse ;  /* 0x000000001d1d7220 */ /* 0x080fe20000400000 */
[----:B------:R-:W-:Y:S01]  /*32d0*/  ISETP.GT.AND P4, PT, R4, RZ, P2 ;  /* 0x000000ff0400720c */ /* 0x000fe20001784270 */
[-C--:B------:R-:W-:Y:S01]  /*32e0*/  FMUL R13, R30, R0.reuse ;  /* 0x000000001e0d7220 */ /* 0x080fe20000400000 */
[----:B------:R-:W-:Y:S01]  /*32f0*/  ISETP.GT.AND P2, PT, R4, 0x8, P2 ;  /* 0x000000080400780c */ /* 0x000fe20001744270 */
[----:B------:R0:W-:Y:S01]  /*3300*/  @P3 STG.E desc[UR12][R6.64], R9 ;  /* 0x0000000906003986 */ /* 0x0001e2000c10190c */
[----:B------:R-:W-:Y:S01]  /*3310*/  SHF.L.U64.HI R5, R16, 0x2, R5 ;  /* 0x0000000210057819 */ /* 0x000fe20000010205 */
[-C--:B------:R-:W-:Y:S01]  /*3320*/  FMUL R31, R31, R0.reuse ;  /* 0x000000001f1f7220 */ /* 0x080fe20000400000 */
[----:B------:R-:W-:Y:S01]  /*3330*/  ISETP.GT.AND P1, PT, R4, 0x8, P0 ;  /* 0x000000080400780c */ /* 0x000fe20000724270 */
[----:B------:R-:W-:Y:S01]  /*3340*/  FMUL R33, R33, R0 ;  /* 0x0000000021217220 */ /* 0x000fe20000400000 */
[----:B------:R-:W-:Y:S01]  /*3350*/  LEA R16, P3, R16, R6, 0x2 ;  /* 0x0000000610107211 */ /* 0x000fe200078610ff */
[-C--:B------:R-:W-:Y:S01]  /*3360*/  FMUL R35, R35, R0.reuse ;  /* 0x0000000023237220 */ /* 0x080fe20000400000 */
[----:B------:R-:W-:Y:S01]  /*3370*/  F2FP.TF32.F32.PACK_B R25, R25 ;  /* 0x00000019ff19723e */ /* 0x000fe200024050ff */
[-C--:B------:R-:W-:Y:S01]  /*3380*/  FMUL R37, R37, R0.reuse ;  /* 0x0000000025257220 */ /* 0x080fe20000400000 */
[----:B------:R-:W-:Y:S01]  /*3390*/  F2FP.TF32.F32.PACK_B R11, R11 ;  /* 0x0000000bff0b723e */ /* 0x000fe200024050ff */
[----:B------:R-:W-:Y:S01]  /*33a0*/  IMAD.X R17, R5, 0x1, R7, P3 ;  /* 0x0000000105117824 */ /* 0x000fe200018e0607 */
[----:B------:R-:W-:Y:S01]  /*33b0*/  F2FP.TF32.F32.PACK_B R27, R27 ;  /* 0x0000001bff1b723e */ /* 0x000fe200024050ff */
[--C-:B------:R-:W-:Y:S01]  /*33c0*/  @P2 IMAD.MOV.U32 R8, RZ, RZ, R16.reuse ;  /* 0x000000ffff082224 */ /* 0x100fe200078e0010 */
[C---:B------:R-:W-:Y:S01]  /*33d0*/  ISETP.GT.AND P0, PT, R3.reuse, 0x8, PT ;  /* 0x000000080300780c */ /* 0x040fe20003f04270 */
[--C-:B0-----:R-:W-:Y:S01]  /*33e0*/  @P2 IMAD.MOV.U32 R9, RZ, RZ, R17.reuse ;  /* 0x000000ffff092224 */ /* 0x101fe200078e0011 */
[----:B------:R-:W-:Y:S01]  /*33f0*/  @P4 STG.E desc[UR12][R6.64+0x4], R25 ;  /* 0x0000041906004986 */ /* 0x000fe2000c10190c */
[----:B------:R-:W-:Y:S01]  /*3400*/  ISETP.GT.AND P3, PT, R3, 0x9, PT ;  /* 0x000000090300780c */ /* 0x000fe20003f64270 */
[-C--:B------:R-:W-:Y:S01]  /*3410*/  FMUL R5, R28, R0.reuse ;  /* 0x000000001c057220 */ /* 0x080fe20000400000 */
[C---:B------:R-:W-:Y:S01]  /*3420*/  ISETP.GT.AND P4, PT, R4.reuse, RZ, P0 ;  /* 0x000000ff0400720c */ /* 0x040fe20000784270 */
[----:B------:R0:W-:Y:S01]  /*3430*/  @P1 STG.E desc[UR12][R16.64], R11 ;  /* 0x0000000b10001986 */ /* 0x0001e2000c10190c */
[C---:B------:R-:W-:Y:S01]  /*3440*/  ISETP.GT.AND P1, PT, R4.reuse, RZ, P3 ;  /* 0x000000ff0400720c */ /* 0x040fe20001f24270 */
[-C--:B------:R-:W-:Y:S01]  /*3450*/  FMUL R39, R39, R0.reuse ;  /* 0x0000000027277220 */ /* 0x080fe20000400000 */
[C---:B------:R-:W-:Y:S01]  /*3460*/  ISETP.GT.AND P3, PT, R4.reuse, 0x8, P3 ;  /* 0x000000080400780c */ /* 0x040fe20001f64270 */
[----:B------:R1:W-:Y:S01]  /*3470*/  @P2 STG.E desc[UR12][R8.64+0x4], R27 ;  /* 0x0000041b08002986 */ /* 0x0003e2000c10190c */
[----:B------:R-:W-:Y:S01]  /*3480*/  ISETP.GT.AND P2, PT, R4, 0x8, P0 ;  /* 0x000000080400780c */ /* 0x000fe20000744270 */
[-C--:B------:R-:W-:Y:S01]  /*3490*/  FMUL R41, R41, R0.reuse ;  /* 0x0000000029297220 */ /* 0x080fe20000400000 */
[----:B------:R-:W-:Y:S01]  /*34a0*/  F2FP.TF32.F32.PACK_B R5, R5 ;  /* 0x00000005ff05723e */ /* 0x000fe200024050ff */
[-C--:B------:R-:W-:Y:S01]  /*34b0*/  FMUL R43, R43, R0.reuse ;  /* 0x000000002b2b7220 */ /* 0x080fe20000400000 */
[----:B------:R-:W-:Y:S01]  /*34c0*/  F2FP.TF32.F32.PACK_B R29, R29 ;  /* 0x0000001dff1d723e */ /* 0x000fe200024050ff */
[-C--:B------:R-:W-:Y:S01]  /*34d0*/  FMUL R45, R45, R0.reuse ;  /* 0x000000002d2d7220 */ /* 0x080fe20000400000 */
[----:B------:R-:W-:Y:S01]  /*34e0*/  F2FP.TF32.F32.PACK_B R13, R13 ;  /* 0x0000000dff0d723e */ /* 0x000fe200024050ff */
[----:B------:R2:W-:Y:S01]  /*34f0*/  @P4 STG.E desc[UR12][R6.64+0x20], R5 ;  /* 0x0000200506004986 */ /* 0x0005e2000c10190c */
[C---:B------:R-:W-:Y:S01]  /*3500*/  ISETP.GT.AND P0, PT, R3.reuse, 0x10, PT ;  /* 0x000000100300780c */ /* 0x040fe20003f04270 */
[-C--:B0-----:R-:W-:Y:S01]  /*3510*/  FMUL R11, R34, R0.reuse ;  /* 0x00000000220b7220 */ /* 0x081fe20000400000 */
[----:B------:R-:W-:Y:S01]  /*3520*/  F2FP.TF32.F32.PACK_B R31, R31 ;  /* 0x0000001fff1f723e */ /* 0x000fe200024050ff */
[----:B------:R-:W-:Y:S01]  /*3530*/  @P1 STG.E desc[UR12][R6.64+0x24], R29 ;  /* 0x0000241d06001986 */ /* 0x000fe2000c10190c */
[----:B------:R-:W-:Y:S01]  /*3540*/  ISETP.GT.AND P1, PT, R3, 0x11, PT ;  /* 0x000000110300780c */ /* 0x000fe20003f24270 */
[----:B-1----:R-:W-:Y:S01]  /*3550*/  @P2 IMAD.MOV.U32 R8, RZ, RZ, R16 ;  /* 0x000000ffff082224 */ /* 0x002fe200078e0010 */
[C---:B------:R-:W-:Y:S01]  /*3560*/  ISETP.GT.AND P5, PT, R4.reuse, RZ, P0 ;  /* 0x000000ff0400720c */ /* 0x040fe200007a4270 */
[----:B------:R-:W-:Y:S01]  /*3570*/  @P2 IMAD.MOV.U32 R9, RZ, RZ, R17 ;  /* 0x000000ffff092224 */ /* 0x000fe200078e0011 */
[----:B------:R-:W-:Y:S01]  /*3580*/  ISETP.GT.AND P4, PT, R4, RZ, P1 ;  /* 0x000000ff0400720c */ /* 0x000fe20000f84270 */
[-C--:B------:R-:W-:Y:S01]  /*3590*/  FMUL R47, R47, R0.reuse ;  /* 0x000000002f2f7220 */ /* 0x080fe20000400000 */
[----:B------:R-:W-:Y:S01]  /*35a0*/  F2FP.TF32.F32.PACK_B R33, R33 ;  /* 0x00000021ff21723e */ /* 0x000fe200024050ff */
[-C--:B--2---:R-:W-:Y:S01]  /*35b0*/  FMUL R5, R32, R0.reuse ;  /* 0x0000000020057220 */ /* 0x084fe20000400000 */
[----:B------:R0:W-:Y:S01]  /*35c0*/  @P2 STG.E desc[UR12][R8.64+0x20], R13 ;  /* 0x0000200d08002986 */ /* 0x0001e2000c10190c */
[----:B------:R-:W-:Y:S01]  /*35d0*/  ISETP.GT.AND P2, PT, R4, 0x8, P0 ;  /* 0x000000080400780c */ /* 0x000fe20000744270 */
[-C--:B------:R-:W-:Y:S01]  /*35e0*/  FMUL R49, R49, R0.reuse ;  /* 0x0000000031317220 */ /* 0x080fe20000400000 */
[----:B------:R-:W-:Y:S01]  /*35f0*/  ISETP.GT.AND P0, PT, R3, 0x18, PT ;  /* 0x000000180300780c */ /* 0x000fe20003f04270 */
[-C--:B------:R-:W-:Y:S01]  /*3600*/  FMUL R51, R51, R0.reuse ;  /* 0x0000000033337220 */ /* 0x080fe20000400000 */
[----:B------:R-:W-:Y:S01]  /*3610*/  F2FP.TF32.F32.PACK_B R5, R5 ;  /* 0x00000005ff05723e */ /* 0x000fe200024050ff */
[-C--:B------:R-:W-:Y:S01]  /*3620*/  FMUL R53, R53, R0.reuse ;  /* 0x0000000035357220 */ /* 0x080fe20000400000 */
[----:B------:R-:W-:Y:S01]  /*3630*/  F2FP.TF32.F32.PACK_B R11, R11 ;  /* 0x0000000bff0b723e */ /* 0x000fe200024050ff */
[----:B------:R-:W-:Y:S01]  /*3640*/  FMUL R15, R54, R0 ;  /* 0x00000000360f7220 */ /* 0x000fe20000400000 */
[----:B------:R-:W-:-:S02]  /*3650*/  F2FP.TF32.F32.PACK_B R35, R35 ;  /* 0x00000023ff23723e */ /* 0x000fc400024050ff */
[----:B------:R-:W-:Y:S01]  /*3660*/  F2FP.TF32.F32.PACK_B R37, R37 ;  /* 0x00000025ff25723e */ /* 0x000fe200024050ff */
[----:B0-----:R-:W-:Y:S02]  /*3670*/  @P3 IMAD.MOV.U32 R8, RZ, RZ, R16 ;  /* 0x000000ffff083224 */ /* 0x001fe400078e0010 */
[----:B------:R-:W-:Y:S01]  /*3680*/  FMUL R13, R38, R0 ;  /* 0x00000000260d7220 */ /* 0x000fe20000400000 */
[----:B------:R-:W-:Y:S01]  /*3690*/  @P3 IMAD.MOV.U32 R9, RZ, RZ, R17 ;  /* 0x000000ffff093224 */ /* 0x000fe200078e0011 */
[----:B------:R-:W-:Y:S02]  /*36a0*/  F2FP.TF32.F32.PACK_B R39, R39 ;  /* 0x00000027ff27723e */ /* 0x000fe400024050ff */
[----:B------:R-:W-:Y:S02]  /*36b0*/  F2FP.TF32.F32.PACK_B R41, R41 ;  /* 0x00000029ff29723e */ /* 0x000fe400024050ff */
[----:B------:R0:W-:Y:S01]  /*36c0*/  @P3 STG.E desc[UR12][R8.64+0x24], R31 ;  /* 0x0000241f08003986 */ /* 0x0001e2000c10190c */
[----:B------:R-:W-:-:S02]  /*36d0*/  ISETP.GT.AND P3, PT, R4, 0x8, P1 ;  /* 0x000000080400780c */ /* 0x000fc40000f64270 */
[----:B------:R-:W-:Y:S01]  /*36e0*/  ISETP.GT.AND P1, PT, R3, 0x19, PT ;  /* 0x000000190300780c */ /* 0x000fe20003f24270 */
[----:B------:R1:W-:Y:S01]  /*36f0*/  @P5 STG.E desc[UR12][R6.64+0x40], R5 ;  /* 0x0000400506005986 */ /* 0x0003e2000c10190c */
[C---:B------:R-:W-:Y:S02]  /*3700*/  ISETP.GT.AND P5, PT, R4.reuse, RZ, P0 ;  /* 0x000000ff0400720c */ /* 0x040fe400007a4270 */
[----:B------:R-:W-:Y:S01]  /*3710*/  F2FP.TF32.F32.PACK_B R13, R13 ;  /* 0x0000000dff0d723e */ /* 0x000fe200024050ff */
[----:B------:R-:W-:Y:S01]  /*3720*/  @P4 STG.E desc[UR12][R6.64+0x44], R33 ;  /* 0x0000442106004986 */ /* 0x000fe2000c10190c */
[----:B------:R-:W-:Y:S02]  /*3730*/  ISETP.GT.AND P4, PT, R4, RZ, P1 ;  /* 0x000000ff0400720c */ /* 0x000fe40000f84270 */
[----:B------:R-:W-:Y:S01]  /*3740*/  F2FP.TF32.F32.PACK_B R43, R43 ;  /* 0x0000002bff2b723e */ /* 0x000fe200024050ff */
[----:B0-----:R-:W-:Y:S01]  /*3750*/  @P2 IMAD.MOV.U32 R8, RZ, RZ, R16 ;  /* 0x000000ffff082224 */ /* 0x001fe200078e0010 */
[----:B------:R-:W-:Y:S01]  /*3760*/  F2FP.TF32.F32.PACK_B R45, R45 ;  /* 0x0000002dff2d723e */ /* 0x000fe200024050ff */
[----:B------:R-:W-:Y:S01]  /*3770*/  @P2 IMAD.MOV.U32 R9, RZ, RZ, R17 ;  /* 0x000000ffff092224 */ /* 0x000fe200078e0011 */
[----:B------:R-:W-:Y:S01]  /*3780*/  F2FP.TF32.F32.PACK_B R47, R47 ;  /* 0x0000002fff2f723e */ /* 0x000fe200024050ff */
[----:B-1----:R-:W-:Y:S01]  /*3790*/  FMUL R5, R36, R0 ;  /* 0x0000000024057220 */ /* 0x002fe20000400000 */
[----:B------:R-:W-:-:S02]  /*37a0*/  F2FP.TF32.F32.PACK_B R49, R49 ;  /* 0x00000031ff31723e */ /* 0x000fc400024050ff */
[----:B------:R0:W-:Y:S01]  /*37b0*/  @P2 STG.E desc[UR12][R8.64+0x40], R11 ;  /* 0x0000400b08002986 */ /* 0x0001e2000c10190c */
[----:B------:R-:W-:Y:S02]  /*37c0*/  ISETP.GT.AND P2, PT, R4, 0x8, P0 ;  /* 0x000000080400780c */ /* 0x000fe40000744270 */
[----:B------:R-:W-:Y:S02]  /*37d0*/  F2FP.TF32.F32.PACK_B R5, R5 ;  /* 0x00000005ff05723e */ /* 0x000fe400024050ff */
[----:B------:R-:W-:Y:S02]  /*37e0*/  ISETP.GT.AND P0, PT, R3, 0x20, PT ;  /* 0x000000200300780c */ /* 0x000fe40003f04270 */
[----:B------:R-:W-:Y:S02]  /*37f0*/  F2FP.TF32.F32.PACK_B R51, R51 ;  /* 0x00000033ff33723e */ /* 0x000fe400024050ff */
[----:B------:R-:W-:Y:S02]  /*3800*/  F2FP.TF32.F32.PACK_B R53, R53 ;  /* 0x00000035ff35723e */ /* 0x000fe400024050ff */
[----:B------:R-:W-:Y:S01]  /*3810*/  F2FP.TF32.F32.PACK_B R15, R15 ;  /* 0x0000000fff0f723e */ /* 0x000fe200024050ff */
[----:B0-----:R-:W-:-:S02]  /*3820*/  @P3 IMAD.MOV.U32 R8, RZ, RZ, R16 ;  /* 0x000000ffff083224 */ /* 0x001fc400078e0010 */
[----:B------:R-:W-:Y:S01]  /*3830*/  FMUL R11, R42, R0 ;  /* 0x000000002a0b7220 */ /* 0x000fe20000400000 */
[----:B------:R-:W-:-:S04]  /*3840*/  @P3 IMAD.MOV.U32 R9, RZ, RZ, R17 ;  /* 0x000000ffff093224 */ /* 0x000fc800078e0011 */
[----:B------:R-:W-:Y:S01]  /*3850*/  F2FP.TF32.F32.PACK_B R11, R11 ;  /* 0x0000000bff0b723e */ /* 0x000fe200024050ff */
[----:B------:R0:W-:Y:S01]  /*3860*/  @P3 STG.E desc[UR12][R8.64+0x44], R35 ;  /* 0x0000442308003986 */ /* 0x0001e2000c10190c */
[C---:B------:R-:W-:Y:S02]  /*3870*/  ISETP.GT.AND P3, PT, R4.reuse, 0x8, P1 ;  /* 0x000000080400780c */ /* 0x040fe40000f64270 */
[C---:B------:R-:W-:Y:S01]  /*3880*/  ISETP.GT.AND P1, PT, R3.reuse, 0x21, PT ;  /* 0x000000210300780c */ /* 0x040fe20003f24270 */
[----:B------:R1:W-:Y:S01]  /*3890*/  @P5 STG.E desc[UR12][R6.64+0x60], R5 ;  /* 0x0000600506005986 */ /* 0x0003e2000c10190c */
[C---:B------:R-:W-:Y:S02]  /*38a0*/  ISETP.GT.AND P5, PT, R4.reuse, RZ, P0 ;  /* 0x000000ff0400720c */ /* 0x040fe400007a4270 */
[----:B------:R-:W-:Y:S01]  /*38b0*/  ISETP.GT.AND P0, PT, R4, 0x8, P0 ;  /* 0x000000080400780c */ /* 0x000fe20000704270 */
[----:B------:R-:W-:Y:S01]  /*38c0*/  @P4 STG.E desc[UR12][R6.64+0x64], R37 ;  /* 0x0000642506004986 */ /* 0x000fe2000c10190c */
[----:B------:R-:W-:Y:S01]  /*38d0*/  ISETP.GT.AND P4, PT, R3, 0x29, PT ;  /* 0x000000290300780c */ /* 0x000fe20003f84270 */
[----:B0-----:R-:W-:-:S03]  /*38e0*/  @P2 IMAD.MOV.U32 R8, RZ, RZ, R16 ;  /* 0x000000ffff082224 */ /* 0x001fc600078e0010 */
[C---:B------:R-:W-:Y:S01]  /*38f0*/  ISETP.GT.AND P6, PT, R4.reuse, RZ, P4 ;  /* 0x000000ff0400720c */ /* 0x040fe200027c4270 */
[----:B------:R-:W-:Y:S01]  /*3900*/  @P2 IMAD.MOV.U32 R9, RZ, RZ, R17 ;  /* 0x000000ffff092224 */ /* 0x000fe200078e0011 */
[----:B------:R-:W-:Y:S01]  /*3910*/  ISETP.GT.AND P4, PT, R4, 0x8, P4 ;  /* 0x000000080400780c */ /* 0x000fe20002784270 */
[----:B-1----:R-:W-:-:S03]  /*3920*/  FMUL R5, R40, R0 ;  /* 0x0000000028057220 */ /* 0x002fc60000400000 */
[----:B------:R0:W-:Y:S01]  /*3930*/  @P2 STG.E desc[UR12][R8.64+0x60], R13 ;  /* 0x0000600d08002986 */ /* 0x0001e2000c10190c */
[C---:B------:R-:W-:Y:S02]  /*3940*/  ISETP.GT.AND P2, PT, R4.reuse, RZ, P1 ;  /* 0x000000ff0400720c */ /* 0x040fe40000f44270 */
[----:B------:R-:W-:Y:S02]  /*3950*/  F2FP.TF32.F32.PACK_B R5, R5 ;  /* 0x00000005ff05723e */ /* 0x000fe400024050ff */
[----:B------:R-:W-:Y:S02]  /*3960*/  ISETP.GT.AND P1, PT, R4, 0x8, P1 ;  /* 0x000000080400780c */ /* 0x000fe40000f24270 */
[----:B------:R-:W-:Y:S02]  /*3970*/  @P6 IMAD.MOV.U32 R2, RZ, RZ, R6 ;  /* 0x000000ffff026224 */ /* 0x000fe400078e0006 */
[----:B0-----:R-:W-:Y:S02]  /*3980*/  @P3 IMAD.MOV.U32 R8, RZ, RZ, R16 ;  /* 0x000000ffff083224 */ /* 0x001fe400078e0010 */
[----:B------:R-:W-:Y:S01]  /*3990*/  FMUL R13, R52, R0 ;  /* 0x00000000340d7220 */ /* 0x000fe20000400000 */
[----:B------:R-:W-:-:S04]  /*39a0*/  @P3 IMAD.MOV.U32 R9, RZ, RZ, R17 ;  /* 0x000000ffff093224 */ /* 0x000fc800078e0011 */
[----:B------:R-:W-:Y:S01]  /*39b0*/  F2FP.TF32.F32.PACK_B R13, R13 ;  /* 0x0000000dff0d723e */ /* 0x000fe200024050ff */
[----:B------:R0:W-:Y:S04]  /*39c0*/  @P3 STG.E desc[UR12][R8.64+0x64], R39 ;  /* 0x0000642708003986 */ /* 0x0001e8000c10190c */
[----:B------:R1:W-:Y:S01]  /*39d0*/  @P5 STG.E desc[UR12][R6.64+0x80], R5 ;  /* 0x0000800506005986 */ /* 0x0003e2000c10190c */
[----:B------:R-:W-:-:S03]  /*39e0*/  ISETP.GT.AND P5, PT, R3, 0x28, PT ;  /* 0x000000280300780c */ /* 0x000fc60003fa4270 */
[----:B------:R-:W-:Y:S01]  /*39f0*/  @P2 STG.E desc[UR12][R6.64+0x84], R41 ;  /* 0x0000842906002986 */ /* 0x000fe2000c10190c */
[C---:B------:R-:W-:Y:S02]  /*3a00*/  ISETP.GT.AND P3, PT, R4.reuse, RZ, P5 ;  /* 0x000000ff0400720c */ /* 0x040fe40002f64270 */
[----:B------:R-:W-:Y:S01]  /*3a10*/  ISETP.GT.AND P5, PT, R4, 0x8, P5 ;  /* 0x000000080400780c */ /* 0x000fe20002fa4270 */
[----:B0-----:R-:W-:Y:S01]  /*3a20*/  @P0 IMAD.MOV.U32 R8, RZ, RZ, R16 ;  /* 0x000000ffff080224 */ /* 0x001fe200078e0010 */
[----:B------:R-:W-:Y:S01]  /*3a30*/  ISETP.GT.AND P2, PT, R3, 0x31, PT ;  /* 0x000000310300780c */ /* 0x000fe20003f44270 */
[----:B------:R-:W-:Y:S02]  /*3a40*/  @P0 IMAD.MOV.U32 R9, RZ, RZ, R17 ;  /* 0x000000ffff090224 */ /* 0x000fe400078e0011 */
[----:B-1----:R-:W-:-:S03]  /*3a50*/  FMUL R5, R44, R0 ;  /* 0x000000002c057220 */ /* 0x002fc60000400000 */
[----:B------:R0:W-:Y:S01]  /*3a60*/  @P0 STG.E desc[UR12][R8.64+0x80], R11 ;  /* 0x0000800b08000986 */ /* 0x0001e2000c10190c */
[----:B------:R-:W-:Y:S02]  /*3a70*/  ISETP.GT.AND P0, PT, R3, 0x39, PT ;  /* 0x000000390300780c */ /* 0x000fe40003f04270 */
[----:B------:R-:W-:Y:S01]  /*3a80*/  F2FP.TF32.F32.PACK_B R5, R5 ;  /* 0x00000005ff05723e */ /* 0x000fe200024050ff */
[----:B0-----:R-:W-:Y:S02]  /*3a90*/  @P1 IMAD.MOV.U32 R8, RZ, RZ, R16 ;  /* 0x000000ffff081224 */ /* 0x001fe400078e0010 */
[----:B------:R-:W-:Y:S01]  /*3aa0*/  FMUL R11, R46, R0 ;  /* 0x000000002e0b7220 */ /* 0x000fe20000400000 */
[----:B------:R-:W-:-:S04]  /*3ab0*/  @P1 IMAD.MOV.U32 R9, RZ, RZ, R17 ;  /* 0x000000ffff091224 */ /* 0x000fc800078e0011 */
[----:B------:R-:W-:Y:S01]  /*3ac0*/  F2FP.TF32.F32.PACK_B R11, R11 ;  /* 0x0000000bff0b723e */ /* 0x000fe200024050ff */
[----:B------:R0:W-:Y:S01]  /*3ad0*/  @P1 STG.E desc[UR12][R8.64+0x84], R43 ;  /* 0x0000842b08001986 */ /* 0x0001e2000c10190c */
[----:B------:R-:W-:-:S03]  /*3ae0*/  ISETP.GT.AND P1, PT, R3, 0x38, PT ;  /* 0x000000380300780c */ /* 0x000fc60003f24270 */
[----:B------:R1:W-:Y:S01]  /*3af0*/  @P3 STG.E desc[UR12][R6.64+0xa0], R5 ;  /* 0x0000a00506003986 */ /* 0x0003e2000c10190c */
[----:B------:R-:W-:Y:S01]  /*3b00*/  ISETP.GT.AND P3, PT, R3, 0x30, PT ;  /* 0x000000300300780c */ /* 0x000fe20003f64270 */
[----:B------:R-:W-:-:S05]  /*3b10*/  @P6 IMAD.MOV.U32 R3, RZ, RZ, R7 ;  /* 0x000000ffff036224 */ /* 0x000fca00078e0007 */
[----:B------:R2:W-:Y:S01]  /*3b20*/  @P6 STG.E desc[UR12][R2.64+0xa4], R45 ;  /* 0x0000a42d02006986 */ /* 0x0005e2000c10190c */
[----:B------:R-:W-:Y:S01]  /*3b30*/  ISETP.GT.AND P6, PT, R4, RZ, P3 ;  /* 0x000000ff0400720c */ /* 0x000fe20001fc4270 */
[-C--:B0-----:R-:W-:Y:S01]  /*3b40*/  FMUL R9, R50, R0.reuse ;  /* 0x0000000032097220 */ /* 0x081fe20000400000 */
[----:B------:R-:W-:Y:S01]  /*3b50*/  ISETP.GT.AND P3, PT, R4, 0x8, P3 ;  /* 0x000000080400780c */ /* 0x000fe20001f64270 */
[-C--:B-1----:R-:W-:Y:S01]  /*3b60*/  FMUL R5, R48, R0.reuse ;  /* 0x0000000030057220 */ /* 0x082fe20000400000 */
[----:B------:R-:W-:Y:S02]  /*3b70*/  FMUL R0, R55, R0 ;  /* 0x0000000037007220 */ /* 0x000fe40000400000 */
[----:B------:R-:W-:Y:S02]  /*3b80*/  F2FP.TF32.F32.PACK_B R9, R9 ;  /* 0x00000009ff09723e */ /* 0x000fe400024050ff */
[----:B------:R-:W-:Y:S01]  /*3b90*/  F2FP.TF32.F32.PACK_B R5, R5 ;  /* 0x00000005ff05723e */ /* 0x000fe200024050ff */
[----:B--2---:R-:W-:-:S02]  /*3ba0*/  @P5 IMAD.MOV.U32 R2, RZ, RZ, R16 ;  /* 0x000000ffff025224 */ /* 0x004fc400078e0010 */
[----:B------:R-:W-:-:S05]  /*3bb0*/  @P5 IMAD.MOV.U32 R3, RZ, RZ, R17 ;  /* 0x000000ffff035224 */ /* 0x000fca00078e0011 */
[----:B------:R0:W-:Y:S01]  /*3bc0*/  @P5 STG.E desc[UR12][R2.64+0xa0], R11 ;  /* 0x0000a00b02005986 */ /* 0x0001e2000c10190c */
[C---:B------:R-:W-:Y:S02]  /*3bd0*/  ISETP.GT.AND P5, PT, R4.reuse, RZ, P2 ;  /* 0x000000ff0400720c */ /* 0x040fe400017a4270 */
[----:B------:R-:W-:Y:S01]  /*3be0*/  ISETP.GT.AND P2, PT, R4, 0x8, P2 ;  /* 0x000000080400780c */ /* 0x000fe20001744270 */
[----:B0-----:R-:W-:Y:S02]  /*3bf0*/  @P4 IMAD.MOV.U32 R2, RZ, RZ, R16 ;  /* 0x000000ffff024224 */ /* 0x001fe400078e0010 */
        /* <DEDUP_REMOVED lines=11> */
[----:B------:R0:W-:Y:S02]  /*3cb0*/  @P5 STG.E desc[UR12][R2.64+0xc4], R49 ;  /* 0x0000c43102005986 */ /* 0x0001e4000c10190c */
        /* <DEDUP_REMOVED lines=8> */
[----:B------:R0:W-:Y:S04]  /*3d40*/  @P4 STG.E desc[UR12][R2.64+0xe0], R13 ;  /* 0x0000e00d02004986 */ /* 0x0001e8000c10190c */
[----:B------:R1:W-:Y:S01]  /*3d50*/  @P6 STG.E desc[UR12][R6.64+0xe4], R53 ;  /* 0x0000e43506006986 */ /* 0x0003e2000c10190c */
[----:B0-----:R-:W-:Y:S02]  /*3d60*/  @P1 IMAD.MOV.U32 R2, RZ, RZ, R16 ;  /* 0x000000ffff021224 */ /* 0x001fe400078e0010 */
[----:B------:R-:W-:-:S05]  /*3d70*/  @P1 IMAD.MOV.U32 R3, RZ, RZ, R17 ;  /* 0x000000ffff031224 */ /* 0x000fca00078e0011 */
[----:B------:R1:W-:Y:S01]  /*3d80*/  @P1 STG.E desc[UR12][R2.64+0xe0], R15 ;  /* 0x0000e00f02001986 */ /* 0x0003e2000c10190c */
[----:B------:R-:W-:Y:S05]  /*3d90*/  @!P0 EXIT ;  /* 0x000000000000894d */ /* 0x000fea0003800000 */
[----:B-1----:R-:W-:-:S05]  /*3da0*/  F2FP.TF32.F32.PACK_B R3, R0 ;  /* 0x00000000ff03723e */ /* 0x002fca00024050ff */
[----:B------:R-:W-:Y:S01]  /*3db0*/  STG.E desc[UR12][R16.64+0xe4], R3 ;  /* 0x0000e40310007986 */ /* 0x000fe2000c10190c */
[----:B------:R-:W-:Y:S05]  /*3dc0*/  EXIT ;  /* 0x000000000000794d */ /* 0x000fea0003800000 */
.L_x_14:
[----:B------:R-:W-:-:S13]  /*3dd0*/  ISETP.NE.AND P0, PT, R14, RZ, PT ;  /* 0x000000ff0e00720c */ /* 0x000fda0003f05270 */
[----:B------:R-:W-:Y:S05]  /*3de0*/  @P0 EXIT ;  /* 0x000000000000094d */ /* 0x000fea0003800000 */
[----:B------:R-:W-:Y:S01]  /*3df0*/  ELECT P0, URZ, PT ;  /* 0x00000000003f782f */ /* 0x000fe20003800000 */
[----:B------:R-:W-:-:S12]  /*3e00*/  BSSY B0, `(.L_x_89) ;  /* 0x0000086000007945 */ /* 0x000fd80003800000 */
[----:B------:R-:W-:Y:S05]  /*3e10*/  @!P0 BRA `(.L_x_90) ;  /* 0x0000000800108947 */ /* 0x000fea0003800000 */
[----:B------:R-:W-:-:S13]  /*3e20*/  ISETP.GE.AND P0, PT, R6, 0x1, PT ;  /* 0x000000010600780c */ /* 0x000fda0003f06270 */
[----:B------:R-:W-:Y:S05]  /*3e30*/  @!P0 BRA `(.L_x_90) ;  /* 0x0000000800088947 */ /* 0x000fea0003800000 */
[----:B---3-5:R-:W2:Y:S01]  /*3e40*/  S2R R2, SR_CgaCtaId ;  /* 0x0000000000027919 */ /* 0x028ea20000008800 */
[----:B------:R-:W-:Y:S01]  /*3e50*/  IMAD.SHL.U32 R21, R7, 0x40, RZ ;  /* 0x0000004007157824 */ /* 0x000fe200078e00ff */
[----:B------:R-:W-:Y:S01]  /*3e60*/  ULDC UR4, c[0x0][0x384] ;  /* 0x0000e10000047ab9 */ /* 0x000fe20000000800 */
[----:B------:R-:W-:Y:S01]  /*3e70*/  LOP3.LUT P0, RZ, R8, 0x1f, RZ, 0xc0, !PT ;  /* 0x0000001f08ff7812 */ /* 0x000fe2000780c0ff */
[----:B------:R-:W-:Y:S01]  /*3e80*/  ULDC UR5, c[0x0][0x388] ;  /* 0x0000e20000057ab9 */ /* 0x000fe20000000800 */
[C---:B------:R-:W-:Y:S01]  /*3e90*/  ISETP.NE.AND P1, PT, R9.reuse, RZ, PT ;  /* 0x000000ff0900720c */ /* 0x040fe20003f25270 */
[----:B------:R-:W-:Y:S01]  /*3ea0*/  VIADD R24, R6, 0x1 ;  /* 0x0000000106187836 */ /* 0x000fe20000000000 */
[----:B------:R-:W-:Y:S01]  /*3eb0*/  ISETP.NE.OR P0, PT, R9, RZ, !P0 ;  /* 0x000000ff0900720c */ /* 0x000fe20004705670 */
[----:B------:R-:W-:Y:S01]  /*3ec0*/  IMAD.MOV.U32 R7, RZ, RZ, 0x1 ;  /* 0x00000001ff077424 */ /* 0x000fe200078e00ff */
[----:B------:R-:W-:Y:S01]  /*3ed0*/  LOP3.LUT R23, R3, 0x2, RZ, 0xfc, !PT ;  /* 0x0000000203177812 */ /* 0x000fe200078efcff */
[----:B------:R-:W-:Y:S01]  /*3ee0*/  IMAD.MOV.U32 R11, RZ, RZ, RZ ;  /* 0x000000ffff0b7224 */ /* 0x000fe200078e00ff */
[----:B01----:R-:W-:-:S02]  /*3ef0*/  CS2R R12, SRZ ;  /* 0x00000000000c7805 */ /* 0x003fc4000001ff00 */
[----:B------:R-:W-:Y:S01]  /*3f00*/  CS2R R14, SRZ ;  /* 0x00000000000e7805 */ /* 0x000fe2000001ff00 */
[----:B--2---:R-:W-:-:S05]  /*3f10*/  IMAD.SHL.U32 R0, R2, 0x20, RZ ;  /* 0x0000002002007824 */ /* 0x004fca00078e00ff */
[----:B------:R-:W-:Y:S01]  /*3f20*/  LOP3.LUT R5, R0, 0x20, RZ, 0xc0, !PT ;  /* 0x0000002000057812 */ /* 0x000fe200078ec0ff */
[----:B------:R-:W-:Y:S02]  /*3f30*/  IMAD.SHL.U32 R0, R2, 0x400, RZ ;  /* 0x0000040002007824 */ /* 0x000fe400078e00ff */
[----:B------:R-:W-:-:S03]  /*3f40*/  IMAD.HI.U32 R2, R21, UR4, RZ ;  /* 0x0000000415027c27 */ /* 0x000fc6000f8e00ff */
[----:B------:R-:W-:Y:S01]  /*3f50*/  LOP3.LUT R0, R0, 0x400, RZ, 0xc0, !PT ;  /* 0x0000040000007812 */ /* 0x000fe200078ec0ff */
[----:B------:R-:W-:Y:S01]  /*3f60*/  IMAD R10, R10, 0x40, R5 ;  /* 0x000000400a0a7824 */ /* 0x000fe200078e0205 */
[----:B------:R-:W-:-:S07]  /*3f70*/  SHF.R.U32.HI R2, RZ, UR5, R2 ;  /* 0x00000005ff027c19 */ /* 0x000fce0008011602 */
.L_x_94:
[----:B------:R-:W0:Y:S01]  /*3f80*/  S2R R5, SR_CgaCtaId ;  /* 0x0000000000057919 */ /* 0x000e220000008800 */
[----:B------:R-:W-:-:S04]  /*3f90*/  MOV R4, 0x400 ;  /* 0x0000040000047802 */ /* 0x000fc80000000f00 */
[----:B0-----:R-:W-:Y:S02]  /*3fa0*/  LEA R17, R5, R4, 0x18 ;  /* 0x0000000405117211 */ /* 0x001fe400078ec0ff */
[----:B------:R-:W-:-:S03]  /*3fb0*/  SHF.L.U32 R4, R7, 0x1f, RZ ;  /* 0x0000001f07047819 */ /* 0x000fc600000006ff */
[----:B------:R-:W-:-:S07]  /*3fc0*/  IMAD R9, R11, 0x8, R17 ;  /* 0x000000080b097824 */ /* 0x000fce00078e0211 */
.L_x_91:
[----:B0-----:R0:W1:Y:S02]  /*3fd0*/  SYNCS.PHASECHK.TRANS64.TRYWAIT P2, [R9+URZ+0x38070], R4 ;  /* 0x03807004090075a7 */ /* 0x001064000804017f */
[----:B-1----:R-:W-:Y:S05]  /*3fe0*/  @!P2 NANOSLEEP.SYNCS 0x989680 ;  /* 0x009896800000a95d */ /* 0x002fea0003900000 */
[----:B------:R-:W1:Y:S02]  /*3ff0*/  @!P2 SYNCS.PHASECHK.TRANS64 P2, [R9+URZ+0x38070], R4 ;  /* 0x038070040900a5a7 */ /* 0x000e64000804007f */
[----:B-1----:R-:W-:Y:S05]  /*4000*/  @!P2 BRA `(.L_x_91) ;  /* 0xfffffffc00f0a947 */ /* 0x002fea000383ffff */
[----:B0-----:R-:W0:Y:S02]  /*4010*/  @!P1 LDC R4, c[0x0][0x580] ;  /* 0x00016000ff049b82 */ /* 0x001e240000000800 */
[----:B0-----:R0:W-:Y:S02]  /*4020*/  @!P1 SYNCS.ARRIVE.TRANS64 RZ, [R9+URZ+0x38000], R4 ;  /* 0x0380000409ff99a7 */ /* 0x0011e4000800003f */
[----:B0-----:R-:W-:-:S04]  /*4030*/  PRMT R4, R23, 0x9910, RZ ;  /* 0x0000991017047816 */ /* 0x001fc800000000ff */
[----:B------:R-:W-:-:S13]  /*4040*/  ISETP.NE.AND P2, PT, R4, 0x2, PT ;  /* 0x000000020400780c */ /* 0x000fda0003f45270 */
[----:B------:R-:W-:Y:S05]  /*4050*/  @P2 BRA `(.L_x_92) ;  /* 0x0000000000042947 */ /* 0x000fea0003800000 */
[----:B------:R-:W-:Y:S01]  /*4060*/  BPT.TRAP 0x1 ;  /* 0x000000040000795c */ /* 0x000fe20000300000 */
.L_x_92:
[----:B------:R-:W-:Y:S05]  /*4070*/  @P0 BRA `(.L_x_93) ;  /* 0x0000000000040947 */ /* 0x000fea0003800000 */
[----:B------:R-:W-:Y:S01]  /*4080*/  BPT.TRAP 0x1 ;  /* 0x000000040000795c */ /* 0x000fe20000300000 */
.L_x_93:
[----:B------:R-:W0:Y:S01]  /*4090*/  LDC R16, c[0x0][0x380] ;  /* 0x0000e000ff107b82 */ /* 0x000e220000000800 */
[----:B------:R-:W-:Y:S01]  /*40a0*/  R2UR UR4, R2 ;  /* 0x00000000020472ca */ /* 0x000fe200000e0000 */
[----:B------:R-:W-:Y:S01]  /*40b0*/  ULDC UR24, c[0x0][0x38c] ;  /* 0x0000e30000187ab9 */ /* 0x000fe20000000800 */
[----:B------:R-:W-:Y:S01]  /*40c0*/  R2UR UR13, R21 ;  /* 0x00000000150d72ca */ /* 0x000fe200000e0000 */
[----:B------:R-:W-:Y:S01]  /*40d0*/  UISETP.NE.AND UP0, UPT, UR24, 0x1, UPT ;  /* 0x000000011800788c */ /* 0x000fe2000bf05270 */
[----:B------:R-:W-:Y:S01]  /*40e0*/  R2UR UR17, R9 ;  /* 0x00000000091172ca */ /* 0x000fe200000e0000 */
[----:B------:R-:W-:Y:S01]  /*40f0*/  ULDC UR12, c[0x0][0x3ec] ;  /* 0x0000fb00000c7ab9 */ /* 0x000fe20000000800 */
[C---:B------:R-:W-:Y:S01]  /*4100*/  R2UR UR18, R14.reuse ;  /* 0x000000000e1272ca */ /* 0x040fe200000e0000 */
[----:B------:R-:W1:Y:S01]  /*4110*/  LDC.64 R18, c[0x0][0x3f8] ;  /* 0x0000fe00ff127b82 */ /* 0x000e620000000a00 */
[----:B------:R-:W-:Y:S01]  /*4120*/  VIADD R14, R14, 0x1 ;  /* 0x000000010e0e7836 */ /* 0x000fe20000000000 */
[----:B------:R-:W-:Y:S01]  /*4130*/  R2UR UR10, R17 ;  /* 0x00000000110a72ca */ /* 0x000fe200000e0000 */
[----:B------:R-:W-:Y:S01]  /*4140*/  VIADD R24, R24, 0xffffffff ;  /* 0xffffffff18187836 */ /* 0x000fe20000000000 */
[----:B------:R-:W-:Y:S01]  /*4150*/  R2UR UR16, R11 ;  /* 0x000000000b1072ca */ /* 0x000fe200000e0000 */
[----:B------:R-:W-:Y:S01]  /*4160*/  ULDC.64 UR28, c[0x0][0x198] ;  /* 0x00006600001c7ab9 */ /* 0x000fe20000000a00 */
[----:B------:R-:W-:Y:S01]  /*4170*/  ULDC.64 UR20, c[0x0][0x3f0] ;  /* 0x0000fc0000147ab9 */ /* 0x000fe20000000a00 */
[----:B------:R-:W-:Y:S01]  /*4180*/  @UP0 ULDC.64 UR8, c[0x0][0x390] ;  /* 0x0000e40000080ab9 */ /* 0x000fe20000000a00 */
[----:B------:R-:W1:Y:S01]  /*4190*/  LDC.64 R4, c[0x0][0x3d0] ;  /* 0x0000f400ff047b82 */ /* 0x000e620000000a00 */
[----:B------:R-:W-:Y:S01]  /*41a0*/  ISETP.GT.AND P6, PT, R24, 0x1, PT ;  /* 0x000000011800780c */ /* 0x000fe20003fc4270 */
[----:B------:R-:W-:-:S02]  /*41b0*/  UIADD3 UR17, UR17, 0x38000, URZ ;  /* 0x0003800011117890 */ /* 0x000fc4000fffe03f */
[----:B------:R-:W-:Y:S01]  /*41c0*/  USHF.L.U32 UR18, UR18, 0x5, URZ ;  /* 0x0000000512127899 */ /* 0x000fe2000800063f */
[----:B------:R-:W-:Y:S01]  /*41d0*/  UMOV UR31, 0x30000 ;  /* 0x00030000001f7882 */ /* 0x000fe20000000000 */
[----:B------:R-:W-:Y:S01]  /*41e0*/  UMOV UR26, 0x0 ;  /* 0x00000000001a7882 */ /* 0x000fe20000000000 */
[----:B0-----:R-:W-:Y:S01]  /*41f0*/  ISETP.NE.AND P2, PT, R16, 0x1, PT ;  /* 0x000000011000780c */ /* 0x001fe20003f45270 */
[----:B------:R-:W0:Y:S01]  /*4200*/  LDC R20, c[0x0][0x400] ;  /* 0x00010000ff147b82 */ /* 0x000e220000000800 */
[----:B------:R-:W-:Y:S01]  /*4210*/  ULEA UR16, UR16, UR10, 0xd ;  /* 0x0000000a10107291 */ /* 0x000fe2000f8e683f */
[----:B------:R-:W-:-:S10]  /*4220*/  UMOV UR27, 0x10000000 ;  /* 0x10000000001b7882 */ /* 0x000fd40000000000 */
[----:B------:R-:W-:Y:S01]  /*4230*/  @P2 IMAD.U32 R8, RZ, RZ, UR4 ;  /* 0x00000004ff082e24 */ /* 0x000fe2000f8e00ff */
[----:B------:R-:W-:-:S04]  /*4240*/  ULDC.64 UR4, c[0x0][0x3c8] ;  /* 0x0000f20000047ab9 */ /* 0x000fc80000000a00 */
[----:B------:R-:W-:Y:S01]  /*4250*/  @P2 R2UR UR13, R8 ;  /* 0x00000000080d22ca */ /* 0x000fe200000e0000 */
[C---:B------:R-:W-:Y:S01]  /*4260*/  IMAD R8, R11.reuse, 0x800, R0 ;  /* 0x000008000b087824 */ /* 0x040fe200078e0200 */
[----:B------:R-:W-:Y:S01]  /*4270*/  ISETP.NE.AND P2, PT, R14, UR15, PT ;  /* 0x0000000f0e007c0c */ /* 0x000fe2000bf45270 */
[----:B------:R-:W-:Y:S02]  /*4280*/  VIADD R11, R11, 0x1 ;  /* 0x000000010b0b7836 */ /* 0x000fe40000000000 */
[----:B------:R-:W-:Y:S01]  /*4290*/  IMAD R22, R8, 0x4, R17 ;  /* 0x0000000408167824 */ /* 0x000fe200078e0211 */
[----:B------:R-:W-:Y:S01]  /*42a0*/  SEL R14, R14, RZ, P2 ;  /* 0x000000ff0e0e7207 */ /* 0x000fe20001000000 */
[----:B------:R-:W2:Y:S01]  /*42b0*/  LDC.64 R8, c[0x0][0x3e0] ;  /* 0x0000f800ff087b82 */ /* 0x000ea20000000a00 */
[----:B-1----:R-:W-:Y:S01]  /*42c0*/  IMAD R17, R13, R4, R19 ;  /* 0x000000040d117224 */ /* 0x002fe200078e0213 */
[----:B------:R-:W-:Y:S01]  /*42d0*/  ISETP.NE.AND P5, PT, R11, 0xe, PT ;  /* 0x0000000e0b00780c */ /* 0x000fe20003fa5270 */
[----:B------:R-:W-:Y:S01]  /*42e0*/  IMAD R4, R15, UR5, R18 ;  /* 0x000000050f047c24 */ /* 0x000fe2000f8e0212 */
[----:B------:R-:W-:Y:S01]  /*42f0*/  ULDC UR5, c[0x0][0x398] ;  /* 0x0000e60000057ab9 */ /* 0x000fe20000000800 */
[----:B0-----:R-:W-:Y:S01]  /*4300*/  IMAD R5, R12, R5, R20 ;  /* 0x000000050c057224 */ /* 0x001fe200078e0214 */
[----:B------:R-:W-:Y:S01]  /*4310*/  UIMAD.WIDE.U32 UR6, UR13, UR8, URZ ;  /* 0x000000080d0672a5 */ /* 0x000fe2000f8e003f */
[----:B------:R-:W-:Y:S01]  /*4320*/  IMAD.U32 R4, R17, 0x20, R4 ;  /* 0x0000002011047824 */ /* 0x000fe200078e0004 */
[----:B------:R-:W-:Y:S01]  /*4330*/  UIADD3 UR6, -UR13, URZ, URZ ;  /* 0x0000003f0d067290 */ /* 0x000fe2000fffe13f */
[----:B------:R-:W-:Y:S01]  /*4340*/  VIADD R17, R15, 0x1 ;  /* 0x000000010f117836 */ /* 0x000fe20000000000 */
[----:B------:R-:W-:Y:S01]  /*4350*/  UMOV UR14, UR13 ;  /* 0x0000000d000e7c82 */ /* 0x000fe20008000000 */
[----:B------:R-:W-:Y:S01]  /*4360*/  @UP0 USHF.R.U32.HI UR14, URZ, UR9, UR7 ;  /* 0x000000093f0e0299 */ /* 0x000fe20008011607 */
[----:B------:R-:W-:Y:S01]  /*4370*/  @P2 IMAD.MOV R17, RZ, RZ, R15 ;  /* 0x000000ffff112224 */ /* 0x000fe200078e020f */
[----:B------:R-:W-:Y:S01]  /*4380*/  UISETP.NE.AND UP0, UPT, UR5, 0x1, UPT ;  /* 0x000000010500788c */ /* 0x000fe2000bf05270 */
[----:B------:R-:W-:Y:S01]  /*4390*/  IMAD R16, R16, UR6, R21 ;  /* 0x0000000610107c24 */ /* 0x000fe2000f8e0215 */
[----:B------:R-:W-:Y:S01]  /*43a0*/  ULDC.64 UR8, c[0x0][0x3c0] ;  /* 0x0000f00000087ab9 */ /* 0x000fe20000000a00 */
[----:B------:R-:W-:Y:S01]  /*43b0*/  IMAD.U32 R4, R5, 0x400, R4 ;  /* 0x0000040005047824 */ /* 0x000fe200078e0004 */
[----:B------:R-:W-:Y:S01]  /*43c0*/  R2UR UR23, R22 ;  /* 0x00000000161772ca */ /* 0x000fe200000e0000 */
[----:B------:R-:W-:Y:S01]  /*43d0*/  UMOV UR22, UR14 ;  /* 0x0000000e00167c82 */ /* 0x000fe20008000000 */
[----:B------:R-:W-:Y:S01]  /*43e0*/  R2UR UR19, R16 ;  /* 0x00000000101372ca */ /* 0x000fe200000e0000 */
[----:B------:R-:W-:Y:S01]  /*43f0*/  UIADD3 UR7, -UR14, URZ, URZ ;  /* 0x0000003f0e077290 */ /* 0x000fe2000fffe13f */
[----:B------:R-:W-:Y:S01]  /*4400*/  R2UR UR25, R4 ;  /* 0x00000000041972ca */ /* 0x000fe200000e0000 */
[----:B------:R-:W-:Y:S01]  /*4410*/  VIADD R4, R13, 0x1 ;  /* 0x000000010d047836 */ /* 0x000fe20000000000 */
[----:B------:R-:W-:Y:S01]  /*4420*/  UIADD3 UR6, UP1, UR28, 0xf0, URZ ;  /* 0x000000f01c067890 */ /* 0x000fe2000ff3e03f */
[----:B--2---:R-:W-:Y:S01]  /*4430*/  ISETP.NE.AND P3, PT, R17, R8, PT ;  /* 0x000000081100720c */ /* 0x004fe20003f65270 */
[----:B------:R-:W-:Y:S01]  /*4440*/  @UP0 ULDC UR10, c[0x0][0x39c] ;  /* 0x0000e700000a0ab9 */ /* 0x000fe20000000800 */
[----:B------:R-:W-:Y:S01]  /*4450*/  @UP0 ULDC UR30, c[0x0][0x3a0] ;  /* 0x0000e800001e0ab9 */ /* 0x000fe20000000800 */
[----:B------:R-:W-:Y:S01]  /*4460*/  UIMAD.WIDE.U32 UR10, UR14, UR10, URZ ;  /* 0x0000000a0e0a72a5 */ /* 0x000fe2000f8e003f */
[----:B------:R-:W-:Y:S01]  /*4470*/  VIADD R5, R12, 0x1 ;  /* 0x000000010c057836 */ /* 0x000fe20000000000 */
[----:B------:R-:W-:Y:S01]  /*4480*/  UIMAD UR7, UR24, UR7, UR13 ;  /* 0x00000007180772a4 */ /* 0x000fe2000f8e020d */
[----:B------:R-:W-:Y:S01]  /*4490*/  R2UR UR13, R13 ;  /* 0x000000000d0d72ca */ /* 0x000fe200000e0000 */
[----:B------:R-:W-:Y:S01]  /*44a0*/  @UP0 USHF.R.U32.HI UR22, URZ, UR30, UR11 ;  /* 0x0000001e3f160299 */ /* 0x000fe2000801160b */
[----:B------:R-:W-:Y:S01]  /*44b0*/  SEL R8, RZ, 0x1, P5 ;  /* 0x00000001ff087807 */ /* 0x000fe20002800000 */
[----:B------:R-:W-:Y:S01]  /*44c0*/  UIMAD UR19, UR19, UR8, UR12 ;  /* 0x00000008131372a4 */ /* 0x000fe2000f8e020c */
[----:B------:R-:W-:Y:S01]  /*44d0*/  R2UR UR12, R15 ;  /* 0x000000000f0c72ca */ /* 0x000fe200000e0000 */
[----:B------:R-:W-:Y:S01]  /*44e0*/  UIADD3 UR8, -UR22, URZ, URZ ;  /* 0x0000003f16087290 */ /* 0x000fe2000fffe13f */
[----:B------:R-:W-:Y:S01]  /*44f0*/  R2UR UR11, R10 ;  /* 0x000000000a0b72ca */ /* 0x000fe200000e0000 */
[----:B------:R-:W-:Y:S01]  /*4500*/  @P3 IMAD.MOV R4, RZ, RZ, R13 ;  /* 0x000000ffff043224 */ /* 0x000fe200078e020d */
[----:B------:R-:W-:Y:S01]  /*4510*/  UIADD3 UR28, UP2, UR28, 0x270, URZ ;  /* 0x000002701c1c7890 */ /* 0x000fe2000ff5e03f */
[----:B------:R-:W-:Y:S01]  /*4520*/  LOP3.LUT R7, R7, R8, RZ, 0x3c, !PT ;  /* 0x0000000807077212 */ /* 0x000fe200078e3cff */
[----:B------:R-:W-:Y:S01]  /*4530*/  UIMAD UR5, UR5, UR8, UR14 ;  /* 0x00000008050572a4 */ /* 0x000fe2000f8e020e */
[----:B------:R-:W-:Y:S01]  /*4540*/  R2UR UR14, R12 ;  /* 0x000000000c0e72ca */ /* 0x000fe200000e0000 */
[----:B------:R-:W-:Y:S01]  /*4550*/  UIMAD UR20, UR7, UR9, UR20 ;  /* 0x00000009071472a4 */ /* 0x000fe2000f8e0214 */
[C---:B------:R-:W-:Y:S01]  /*4560*/  ISETP.NE.AND P4, PT, R4.reuse, R9, PT ;  /* 0x000000090400720c */ /* 0x040fe20003f85270 */
[----:B------:R-:W-:Y:S01]  /*4570*/  UIMAD UR21, UR5, UR4, UR21 ;  /* 0x00000004051572a4 */ /* 0x000fe2000f8e0215 */
[----:B------:R-:W-:Y:S01]  /*4580*/  SEL R11, R11, RZ, P5 ;  /* 0x000000ff0b0b7207 */ /* 0x000fe20002800000 */
[----:B------:R-:W-:Y:S01]  /*4590*/  UIADD3.X UR7, URZ, UR29, URZ, UP1, !UPT ;  /* 0x0000001d3f077290 */ /* 0x000fe20008ffe43f */
[----:B------:R-:W-:Y:S01]  /*45a0*/  SEL R15, R17, RZ, P3 ;  /* 0x000000ff110f7207 */ /* 0x000fe20001800000 */
[----:B------:R-:W-:Y:S01]  /*45b0*/  UPRMT UR4, UR25, 0x5410, URZ ;  /* 0x0000541019047896 */ /* 0x000fe2000800003f */
[----:B------:R-:W-:Y:S01]  /*45c0*/  SEL R13, R4, RZ, P4 ;  /* 0x000000ff040d7207 */ /* 0x000fe20002000000 */
[----:B------:R-:W-:-:S02]  /*45d0*/  UIADD3 UR8, UR23, 0x1c000, URZ ;  /* 0x0001c00017087890 */ /* 0x000fc4000fffe03f */
[----:B------:R-:W-:Y:S01]  /*45e0*/  UIADD3.X UR29, URZ, UR29, URZ, UP2, !UPT ;  /* 0x0000001d3f1d7290 */ /* 0x000fe200097fe43f */
[----:B------:R-:W-:Y:S01]  /*45f0*/  UMOV UR9, UR17 ;  /* 0x0000001100097c82 */ /* 0x000fe20008000000 */
[----:B------:R-:W-:Y:S02]  /*4600*/  UMOV UR10, UR18 ;  /* 0x00000012000a7c82 */ /* 0x000fe40008000000 */
[----:B------:R-:W-:Y:S01]  /*4610*/  @P4 IMAD.MOV R5, RZ, RZ, R12 ;  /* 0x000000ffff054224 */ /* 0x000fe200078e020c */
[----:B------:R4:W-:Y:S03]  /*4620*/  UTMALDG.5D.IM2COL [UR16], [UR6], UR4 ;  /* 0x00000010060073b4 */ /* 0x0009e60008060004 */
[----:B------:R-:W-:Y:S01]  /*4630*/  IMAD.MOV.U32 R12, RZ, RZ, R5 ;  /* 0x000000ffff0c7224 */ /* 0x000fe200078e0005 */
[----:B------:R4:W-:Y:S02]  /*4640*/  UTMALDG.5D.MULTICAST [UR8], [UR28], UR31, desc[UR26] ;  /* 0x00001a081c0073b4 */ /* 0x0009e4000802181f */
[----:B----4-:R-:W-:Y:S05]  /*4650*/  @P6 BRA `(.L_x_94) ;  /* 0xfffffff800486947 */ /* 0x010fea000383ffff */
.L_x_90:
[----:B------:R-:W-:Y:S05]  /*4660*/  BSYNC B0 ;  /* 0x0000000000007941 */ /* 0x000fea0003800000 */
.L_x_89:
[----:B------:R-:W-:Y:S01]  /*4670*/  ISETP.GE.U32.AND P0, PT, R6, 0xe, PT ;  /* 0x0000000e0600780c */ /* 0x000fe20003f06070 */
[----:B------:R-:W-:-:S12]  /*4680*/  IMAD.MOV.U32 R4, RZ, RZ, 0x1 ;  /* 0x00000001ff047424 */ /* 0x000fd800078e00ff */
[----:B------:R-:W-:Y:S05]  /*4690*/  @!P0 BRA `(.L_x_95) ;  /* 0x00000000001c8947 */ /* 0x000fea0003800000 */
[----:B------:R-:W-:-:S05]  /*46a0*/  SHF.R.U32.HI R4, RZ, 0x1, R6 ;  /* 0x00000001ff047819 */ /* 0x000fca0000011606 */
[----:B------:R-:W-:-:S05]  /*46b0*/  IMAD.WIDE.U32 R4, R4, -0x6db6db6d, RZ ;  /* 0x9249249304047825 */ /* 0x000fca00078e00ff */
[----:B--2--5:R-:W-:-:S04]  /*46c0*/  SHF.R.U32.HI R0, RZ, 0x2, R5 ;  /* 0x00000002ff007819 */ /* 0x024fc80000011605 */
[----:B------:R-:W-:-:S04]  /*46d0*/  LOP3.LUT R0, R0, 0x1, RZ, 0xc0, !PT ;  /* 0x0000000100007812 */ /* 0x000fc800078ec0ff */
[----:B------:R-:W-:-:S04]  /*46e0*/  ISETP.NE.U32.AND P0, PT, R0, 0x1, PT ;  /* 0x000000010000780c */ /* 0x000fc80003f05070 */
[----:B------:R-:W-:-:S04]  /*46f0*/  ISETP.NE.U32.AND.EX P0, PT, RZ, RZ, PT, P0 ;  /* 0x000000ffff00720c */ /* 0x000fc80003f05100 */
[----:B------:R-:W-:-:S09]  /*4700*/  SEL R4, RZ, 0x1, !P0 ;  /* 0x00000001ff047807 */ /* 0x000fd20004000000 */
.L_x_95:
[----:B------:R-:W-:Y:S05]  /*4710*/  WARPSYNC.ALL ;  /* 0x0000000000007948 */ /* 0x000fea0003800000 */
[----:B------:R-:W-:-:S13]  /*4720*/  ELECT P0, URZ, PT ;  /* 0x00000000003f782f */ /* 0x000fda0003800000 */
[----:B------:R-:W-:Y:S05]  /*4730*/  @!P0 EXIT ;  /* 0x000000000000894d */ /* 0x000fea0003800000 */
[----:B------:R-:W-:-:S04]  /*4740*/  LOP3.LUT R3, R3, 0x2, RZ, 0xfc, !PT ;  /* 0x0000000203037812 */ /* 0x000fc800078efcff */
[----:B------:R-:W-:-:S13]  /*4750*/  ISETP.NE.AND P0, PT, R3, 0x3, PT ;  /* 0x000000030300780c */ /* 0x000fda0003f05270 */
[----:B------:R-:W-:Y:S05]  /*4760*/  @!P0 BRA `(.L_x_96) ;  /* 0x0000000000048947 */ /* 0x000fea0003800000 */
[----:B------:R-:W-:Y:S01]  /*4770*/  BPT.TRAP 0x1 ;  /* 0x000000040000795c */ /* 0x000fe20000300000 */
.L_x_96:
[----:B------:R-:W4:Y:S01]  /*4780*/  S2R R5, SR_CgaCtaId ;  /* 0x0000000000057919 */ /* 0x000f220000008800 */
[----:B---3-5:R-:W-:Y:S02]  /*4790*/  SHF.R.U32.HI R2, RZ, 0x1, R6 ;  /* 0x00000001ff027819 */ /* 0x028fe40000011606 */
[----:B--2---:R-:W-:-:S03]  /*47a0*/  MOV R0, 0x400 ;  /* 0x0000040000007802 */ /* 0x004fc60000000f00 */
[----:B------:R-:W-:-:S05]  /*47b0*/  IMAD.WIDE.U32 R2, R2, -0x6db6db6d, RZ ;  /* 0x9249249302027825 */ /* 0x000fca00078e00ff */
[----:B------:R-:W-:-:S05]  /*47c0*/  SHF.R.U32.HI R3, RZ, 0x2, R3 ;  /* 0x00000002ff037819 */ /* 0x000fca0000011603 */
[----:B------:R-:W-:Y:S01]  /*47d0*/  IMAD R3, R3, -0xe, R6 ;  /* 0xfffffff203037824 */ /* 0x000fe200078e0206 */
[----:B----4-:R-:W-:Y:S02]  /*47e0*/  LEA R0, R5, R0, 0x18 ;  /* 0x0000000005007211 */ /* 0x010fe400078ec0ff */
[----:B------:R-:W-:-:S03]  /*47f0*/  SHF.L.U32 R5, R4, 0x1f, RZ ;  /* 0x0000001f04057819 */ /* 0x000fc600000006ff */
[----:B------:R-:W-:-:S04]  /*4800*/  VIADD R0, R0, 0x38070 ;  /* 0x0003807000007836 */ /* 0x000fc80000000000 */
[----:B------:R-:W-:-:S07]  /*4810*/  IMAD R2, R3, 0x8, R0 ;  /* 0x0000000803027824 */ /* 0x000fce00078e0200 */
.L_x_97:
[----:B--2---:R2:W3:Y:S02]  /*4820*/  SYNCS.PHASECHK.TRANS64.TRYWAIT P0, [R2+URZ], R5 ;  /* 0x00000005020075a7 */ /* 0x0044e4000800017f */
[----:B---3--:R-:W-:Y:S05]  /*4830*/  @!P0 NANOSLEEP.SYNCS 0x989680 ;  /* 0x009896800000895d */ /* 0x008fea0003900000 */
[----:B------:R-:W3:Y:S02]  /*4840*/  @!P0 SYNCS.PHASECHK.TRANS64 P0, [R2+URZ], R5 ;  /* 0x00000005020085a7 */ /* 0x000ee4000800007f */
[----:B---3--:R-:W-:Y:S05]  /*4850*/  @!P0 BRA `(.L_x_97) ;  /* 0xfffffffc00f08947 */ /* 0x008fea000383ffff */
[----:B------:R-:W-:-:S05]  /*4860*/  VIADD R3, R3, 0x1 ;  /* 0x0000000103037836 */ /* 0x000fca0000000000 */
[----:B------:R-:W-:-:S04]  /*4870*/  ISETP.NE.AND P0, PT, R3, 0xe, PT ;  /* 0x0000000e0300780c */ /* 0x000fc80003f05270 */
[----:B--2---:R-:W-:Y:S02]  /*4880*/  SEL R5, RZ, 0x1, P0 ;  /* 0x00000001ff057807 */ /* 0x004fe40000000000 */
[----:B------:R-:W-:Y:S02]  /*4890*/  SEL R3, R3, RZ, P0 ;  /* 0x000000ff03037207 */ /* 0x000fe40000000000 */
[----:B------:R-:W-:-:S03]  /*48a0*/  LOP3.LUT R7, R4, R5, RZ, 0x3c, !PT ;  /* 0x0000000504077212 */ /* 0x000fc600078e3cff */
[----:B------:R-:W-:Y:S01]  /*48b0*/  IMAD R2, R3, 0x8, R0 ;  /* 0x0000000803027824 */ /* 0x000fe200078e0200 */
[----:B------:R-:W-:-:S07]  /*48c0*/  SHF.L.U32 R5, R7, 0x1f, RZ ;  /* 0x0000001f07057819 */ /* 0x000fce00000006ff */
.L_x_98:
        /* <DEDUP_REMOVED lines=11> */
.L_x_99:
        /* <DEDUP_REMOVED lines=11> */
.L_x_100:
        /* <DEDUP_REMOVED lines=11> */
.L_x_101:
        /* <DEDUP_REMOVED lines=11> */
.L_x_102:
        /* <DEDUP_REMOVED lines=11> */
.L_x_103:
        /* <DEDUP_REMOVED lines=11> */
.L_x_104:
        /* <DEDUP_REMOVED lines=11> */
.L_x_105:
        /* <DEDUP_REMOVED lines=11> */
.L_x_106:
        /* <DEDUP_REMOVED lines=11> */
.L_x_107:
        /* <DEDUP_REMOVED lines=11> */
.L_x_108:
        /* <DEDUP_REMOVED lines=11> */
.L_x_109:
        /* <DEDUP_REMOVED lines=11> */
.L_x_110:
[----:B--2---:R2:W3:Y:S02]  /*5110*/  SYNCS.PHASECHK.TRANS64.TRYWAIT P0, [R3+URZ], R0 ;  /* 0x00000000030075a7 */ /* 0x0044e4000800017f */
[----:B---3--:R-:W-:Y:S05]  /*5120*/  @!P0 NANOSLEEP.SYNCS 0x989680 ;  /* 0x009896800000895d */ /* 0x008fea0003900000 */
[----:B------:R-:W3:Y:S02]  /*5130*/  @!P0 SYNCS.PHASECHK.TRANS64 P0, [R3+URZ], R0 ;  /* 0x00000000030085a7 */ /* 0x000ee4000800007f */
[----:B---3--:R-:W-:Y:S05]  /*5140*/  @P0 EXIT ;  /* 0x000000000000094d */ /* 0x008fea0003800000 */
[----:B------:R-:W-:Y:S05]  /*5150*/  BRA `(.L_x_110) ;  /* 0xfffffffc00ec7947 */ /* 0x000fea000383ffff */
.L_x_111:
[----:B------:R-:W-:-:S00]  /*5160*/  BRA `(.L_x_111) ;  /* 0xfffffffc00fc7947 */ /* 0x000fc0000383ffff */
[----:B------:R-:W-:-:S00]  /*5170*/  NOP ;  /* 0x0000000000007918 */ /* 0x000fc00000000000 */
        /* <DEDUP_REMOVED lines=8> */
.L_x_112:


//--------------------- .nv.shared._ZN7cutlass13device_kernelINS_4conv6kernel13ConvUniversalINS1_16ConvProblemShapeILNS1_8OperatorE0ELi3EEENS1_10collective14CollectiveConvINS1_46MainloopSm90TmaGmmaWarpSpecializedImplicitGemmILS5_0ELi14ELi3EN4cute5tupleIJNSA_1CILi2EEENSC_ILi1EEESE_EEENS1_36KernelImplicitTmaWarpSpecializedSm90ELi1EEENSB_IJNSC_ILi64EEESI_NSB_IJNSC_ILi32EEEEEEEEENS_10tfloat32_tESM_NSA_8TiledMMAINSA_8MMA_AtomIJNSA_4SM904GMMA29MMA_64x64x8_F32TF32TF32_SS_TNILNSQ_7ScaleInE1ELSS_1EEEEEENSA_6LayoutINSB_IJSE_SE_SE_EEENSB_IJNSC_ILi0EEESX_SX_EEEEENSB_IJNSA_10UnderscoreES10_S10_EEEEENS7_6detail26Sm90ImplicitGemmTileTraitsINSA_20SM90_TMA_LOAD_IM2COLENSA_14ComposedLayoutINSA_7SwizzleILi3ELi4ELi3EEENSA_18smem_ptr_flag_bitsILi32EEENSV_INSB_IJNSB_IJNSC_ILi8EEES1B_EEENSB_IJSJ_SE_EEENSB_IJSE_NSC_ILi14EEEEEEEEENSB_IJNSB_IJSJ_NSC_ILi256EEEEEENSB_IJSE_SX_EEENSB_IJSX_NSC_ILi2048EEEEEEEEEEEEEvEENS14_INSA_23SM90_TMA_LOAD_MULTICASTES1O_vEEEENS_8epilogue10collective6detail29Sm90TmaWarpSpecializedAdapterINS1U_15DefaultEpilogueISM_NSB_IJNSB_IJllllEEESE_SX_EEES1Z_NS1T_6thread17LinearCombinationISM_Li1EffLNS20_9ScaleType4KindE0ELNS_15FloatRoundStyleE2ESM_EENS_4gemm15EpilogueDefaultEEEEEvvEEEEvNT_6ParamsE --------------------------
	.section	.nv.shared._ZN7cutlass13device_kernelINS_4conv6kernel13ConvUniversalINS1_16ConvProblemShapeILNS1_8OperatorE0ELi3EEENS1_10collective14CollectiveConvINS1_46MainloopSm90TmaGmmaWarpSpecializedImplicitGemmILS5_0ELi14ELi3EN4cute5tupleIJNSA_1CILi2EEENSC_ILi1EEESE_EEENS1_36KernelImplicitTmaWarpSpecializedSm90ELi1EEENSB_IJNSC_ILi64EEESI_NSB_IJNSC_ILi32EEEEEEEEENS_10tfloat32_tESM_NSA_8TiledMMAINSA_8MMA_AtomIJNSA_4SM904GMMA29MMA_64x64x8_F32TF32TF32_SS_TNILNSQ_7ScaleInE1ELSS_1EEEEEENSA_6LayoutINSB_IJSE_SE_SE_EEENSB_IJNSC_ILi0EEESX_SX_EEEEENSB_IJNSA_10UnderscoreES10_S10_EEEEENS7_6detail26Sm90ImplicitGemmTileTraitsINSA_20SM90_TMA_LOAD_IM2COLENSA_14ComposedLayoutINSA_7SwizzleILi3ELi4ELi3EEENSA_18smem_ptr_flag_bitsILi32EEENSV_INSB_IJNSB_IJNSC_ILi8EEES1B_EEENSB_IJSJ_SE_EEENSB_IJSE_NSC_ILi14EEEEEEEEENSB_IJNSB_IJSJ_NSC_ILi256EEEEEENSB_IJSE_SX_EEENSB_IJSX_NSC_ILi2048EEEEEEEEEEEEEvEENS14_INSA_23SM90_TMA_LOAD_MULTICASTES1O_vEEEENS_8epilogue10collective6detail29Sm90TmaWarpSpecializedAdapterINS1U_15DefaultEpilogueISM_NSB_IJNSB_IJllllEEESE_SX_EEES1Z_NS1T_6thread17LinearCombinationISM_Li1EffLNS20_9ScaleType4KindE0ELNS_15FloatRoundStyleE2ESM_EENS_4gemm15EpilogueDefaultEEEEEvvEEEEvNT_6ParamsE,"aw",@nobits
	.sectionflags	@""
	.align	16
	.zero		1024


//--------------------- .nv.shared.reserved.0     --------------------------
	.section	.nv.shared.reserved.0,"aw",@nobits
	.weak		__nv_reservedSMEM_offset_0_alias
	.size		__nv_reservedSMEM_offset_0_alias, 0, 0
	.other		__nv_reservedSMEM_offset_0_alias,@"STO_CUDA_RESERVED_SHARED STV_DEFAULT"
__nv_reservedSMEM_offset_0_alias:
	.zero		0


//--------------------- .nv.global                --------------------------
	.section	.nv.global,"aw",@nobits
.nv.global:
	.type		_ZN39_INTERNAL_35fcea9c_4_k_cu_3c25a0a5_28044cute1_E,@object
	.size		_ZN39_INTERNAL_35fcea9c_4_k_cu_3c25a0a5_28044cute1_E,(_ZN39_INTERNAL_35fcea9c_4_k_cu_3c25a0a5_28044cuda3std3__45__cpo6cbeginE - _ZN39_INTERNAL_35fcea9c_4_k_cu_3c25a0a5_28044cute1_E)
_ZN39_INTERNAL_35fcea9c_4_k_cu_3c25a0a5_28044cute1_E:
	.zero		1
	.type		_ZN39_INTERNAL_35fcea9c_4_k_cu_3c25a0a5_28044cuda3std3__45__cpo6cbeginE,@object
	.size		_ZN39_INTERNAL_35fcea9c_4_k_cu_3c25a0a5_28044cuda3std3__45__cpo6cbeginE,(_ZN39_INTERNAL_35fcea9c_4_k_cu_3c25a0a5_28044cuda3std3__48in_placeE - _ZN39_INTERNAL_35fcea9c_4_k_cu_3c25a0a5_28044cuda3std3__45__cpo6cbeginE)
_ZN39_INTERNAL_35fcea9c_4_k_cu_3c25a0a5_28044cuda3std3__45__cpo6cbeginE:
	.zero		1
	.type		_ZN39_INTERNAL_35fcea9c_4_k_cu_3c25a0a5_28044cuda3std3__48in_placeE,@object
	.size		_ZN39_INTERNAL_35fcea9c_4_k_cu_3c25a0a5_28044cuda3std3__48in_placeE,(_ZN39_INTERNAL_35fcea9c_4_k_cu_3c25a0a5_28044cuda3std6ranges3__45__cpo9iter_moveE - _ZN39_INTERNAL_35fcea9c_4_k_cu_3c25a0a5_28044cuda3std3__48in_placeE)
_ZN39_INTERNAL_35fcea9c_4_k_cu_3c25a0a5_28044cuda3std3__48in_placeE:
	.zero		1
	.type		_ZN39_INTERNAL_35fcea9c_4_k_cu_3c25a0a5_28044cuda3std6ranges3__45__cpo9iter_moveE,@object
	.size		_ZN39_INTERNAL_35fcea9c_4_k_cu_3c25a0a5_28044cuda3std6ranges3__45__cpo9iter_moveE,(_ZN39_INTERNAL_35fcea9c_4_k_cu_3c25a0a5_28044cuda3std3__45__cpo5beginE - _ZN39_INTERNAL_35fcea9c_4_k_cu_3c25a0a5_28044cuda3std6ranges3__45__cpo9iter_moveE)
_ZN39_INTERNAL_35fcea9c_4_k_cu_3c25a0a5_28044cuda3std6ranges3__45__cpo9iter_moveE:
	.zero		1
	.type		_ZN39_INTERNAL_35fcea9c_4_k_cu_3c25a0a5_28044cuda3std3__45__cpo5beginE,@object
	.size		_ZN39_INTERNAL_35fcea9c_4_k_cu_3c25a0a5_28044cuda3std3__45__cpo5beginE,(_ZN39_INTERNAL_35fcea9c_4_k_cu_3c25a0a5_28044cuda3std3__441_GLOBAL__N__35fcea9c_4_k_cu_3c25a0a5_28046ignoreE - _ZN39_INTERNAL_35fcea9c_4_k_cu_3c25a0a5_28044cuda3std3__45__cpo5beginE)
_ZN39_INTERNAL_35fcea9c_4_k_cu_3c25a0a5_28044cuda3std3__45__cpo5beginE:
	.zero		1
	.type		_ZN39_INTERNAL_35fcea9c_4_k_cu_3c25a0a5_28044cuda3std3__441_GLOBAL__N__35fcea9c_4_k_cu_3c25a0a5_28046ignoreE,@object
	.size		_ZN39_INTERNAL_35fcea9c_4_k_cu_3c25a0a5_28044cuda3std3__441_GLOBAL__N__35fcea9c_4_k_cu_3c25a0a5_28046ignoreE,(_ZN39_INTERNAL_35fcea9c_4_k_cu_3c25a0a5_28044cute7productE - _ZN39_INTERNAL_35fcea9c_4_k_cu_3c25a0a5_28044cuda3std3__441_GLOBAL__N__35fcea9c_4_k_cu_3c25a0a5_28046ignoreE)
_ZN39_INTERNAL_35fcea9c_4_k_cu_3c25a0a5_28044cuda3std3__441_GLOBAL__N__35fcea9c_4_k_cu_3c25a0a5_28046ignoreE:
	.zero		1
	.type		_ZN39_INTERNAL_35fcea9c_4_k_cu_3c25a0a5_28044cute7productE,@object
	.size		_ZN39_INTERNAL_35fcea9c_4_k_cu_3c25a0a5_28044cute7productE,(_ZN39_INTERNAL_35fcea9c_4_k_cu_3c25a0a5_28044cuda3std3__45__cpo3endE - _ZN39_INTERNAL_35fcea9c_4_k_cu_3c25a0a5_28044cute7productE)
_ZN39_INTERNAL_35fcea9c_4_k_cu_3c25a0a5_28044cute7productE:
	.zero		1
	.type		_ZN39_INTERNAL_35fcea9c_4_k_cu_3c25a0a5_28044cuda3std3__45__cpo3endE,@object
	.size		_ZN39_INTERNAL_35fcea9c_4_k_cu_3c25a0a5_28044cuda3std3__45__cpo3endE,(_ZN39_INTERNAL_35fcea9c_4_k_cu_3c25a0a5_28044cuda3std3__419piecewise_constructE - _ZN39_INTERNAL_35fcea9c_4_k_cu_3c25a0a5_28044cuda3std3__45__cpo3endE)
_ZN39_INTERNAL_35fcea9c_4_k_cu_3c25a0a5_28044cuda3std3__45__cpo3endE:
	.zero		1
	.type		_ZN39_INTERNAL_35fcea9c_4_k_cu_3c25a0a5_28044cuda3std3__419piecewise_constructE,@object
	.size		_ZN39_INTERNAL_35fcea9c_4_k_cu_3c25a0a5_28044cuda3std3__419piecewise_constructE,(_ZN39_INTERNAL_35fcea9c_4_k_cu_3c25a0a5_28044cuda3std3__45__cpo4cendE - _ZN39_INTERNAL_35fcea9c_4_k_cu_3c25a0a5_28044cuda3std3__419piecewise_constructE)
_ZN39_INTERNAL_35fcea9c_4_k_cu_3c25a0a5_28044cuda3std3__419piecewise_constructE:
	.zero		1
	.type		_ZN39_INTERNAL_35fcea9c_4_k_cu_3c25a0a5_28044cuda3std3__45__cpo4cendE,@object
	.size		_ZN39_INTERNAL_35fcea9c_4_k_cu_3c25a0a5_28044cuda3std3__45__cpo4cendE,(_ZN39_INTERNAL_35fcea9c_4_k_cu_3c25a0a5_28044cuda3std6ranges3__45__cpo4swapE - _ZN39_INTERNAL_35fcea9c_4_k_cu_3c25a0a5_28044cuda3std3__45__cpo4cendE)
_ZN39_INTERNAL_35fcea9c_4_k_cu_3c25a0a5_28044cuda3std3__45__cpo4cendE:
	.zero		1
	.type		_ZN39_INTERNAL_35fcea9c_4_k_cu_3c25a0a5_28044cuda3std6ranges3__45__cpo4swapE,@object
	.size		_ZN39_INTERNAL_35fcea9c_4_k_cu_3c25a0a5_28044cuda3std6ranges3__45__cpo4swapE,(.L_7 - _ZN39_INTERNAL_35fcea9c_4_k_cu_3c25a0a5_28044cuda3std6ranges3__45__cpo4swapE)
_ZN39_INTERNAL_35fcea9c_4_k_cu_3c25a0a5_28044cuda3std6ranges3__45__cpo4swapE:
	.zero		1
.L_7:


//--------------------- .nv.constant0._ZN7cutlass13device_kernelINS_4conv6kernel13ConvUniversalINS1_16ConvProblemShapeILNS1_8OperatorE0ELi3EEENS1_10collective14CollectiveConvINS1_46MainloopSm90TmaGmmaWarpSpecializedImplicitGemmILS5_0ELi14ELi3EN4cute5tupleIJNSA_1CILi2EEENSC_ILi1EEESE_EEENS1_36KernelImplicitTmaWarpSpecializedSm90ELi1EEENSB_IJNSC_ILi64EEESI_NSB_IJNSC_ILi32EEEEEEEEENS_10tfloat32_tESM_NSA_8TiledMMAINSA_8MMA_AtomIJNSA_4SM904GMMA29MMA_64x64x8_F32TF32TF32_SS_TNILNSQ_7ScaleInE1ELSS_1EEEEEENSA_6LayoutINSB_IJSE_SE_SE_EEENSB_IJNSC_ILi0EEESX_SX_EEEEENSB_IJNSA_10UnderscoreES10_S10_EEEEENS7_6detail26Sm90ImplicitGemmTileTraitsINSA_20SM90_TMA_LOAD_IM2COLENSA_14ComposedLayoutINSA_7SwizzleILi3ELi4ELi3EEENSA_18smem_ptr_flag_bitsILi32EEENSV_INSB_IJNSB_IJNSC_ILi8EEES1B_EEENSB_IJSJ_SE_EEENSB_IJSE_NSC_ILi14EEEEEEEEENSB_IJNSB_IJSJ_NSC_ILi256EEEEEENSB_IJSE_SX_EEENSB_IJSX_NSC_ILi2048EEEEEEEEEEEEEvEENS14_INSA_23SM90_TMA_LOAD_MULTICASTES1O_vEEEENS_8epilogue10collective6detail29Sm90TmaWarpSpecializedAdapterINS1U_15DefaultEpilogueISM_NSB_IJNSB_IJllllEEESE_SX_EEES1Z_NS1T_6thread17LinearCombinationISM_Li1EffLNS20_9ScaleType4KindE0ELNS_15FloatRoundStyleE2ESM_EENS_4gemm15EpilogueDefaultEEEEEvvEEEEvNT_6ParamsE --------------------------
	.section	.nv.constant0._ZN7cutlass13device_kernelINS_4conv6kernel13ConvUniversalINS1_16ConvProblemShapeILNS1_8OperatorE0ELi3EEENS1_10collective14CollectiveConvINS1_46MainloopSm90TmaGmmaWarpSpecializedImplicitGemmILS5_0ELi14ELi3EN4cute5tupleIJNSA_1CILi2EEENSC_ILi1EEESE_EEENS1_36KernelImplicitTmaWarpSpecializedSm90ELi1EEENSB_IJNSC_ILi64EEESI_NSB_IJNSC_ILi32EEEEEEEEENS_10tfloat32_tESM_NSA_8TiledMMAINSA_8MMA_AtomIJNSA_4SM904GMMA29MMA_64x64x8_F32TF32TF32_SS_TNILNSQ_7ScaleInE1ELSS_1EEEEEENSA_6LayoutINSB_IJSE_SE_SE_EEENSB_IJNSC_ILi0EEESX_SX_EEEEENSB_IJNSA_10UnderscoreES10_S10_EEEEENS7_6detail26Sm90ImplicitGemmTileTraitsINSA_20SM90_TMA_LOAD_IM2COLENSA_14ComposedLayoutINSA_7SwizzleILi3ELi4ELi3EEENSA_18smem_ptr_flag_bitsILi32EEENSV_INSB_IJNSB_IJNSC_ILi8EEES1B_EEENSB_IJSJ_SE_EEENSB_IJSE_NSC_ILi14EEEEEEEEENSB_IJNSB_IJSJ_NSC_ILi256EEEEEENSB_IJSE_SX_EEENSB_IJSX_NSC_ILi2048EEEEEEEEEEEEEvEENS14_INSA_23SM90_TMA_LOAD_MULTICASTES1O_vEEEENS_8epilogue10collective6detail29Sm90TmaWarpSpecializedAdapterINS1U_15DefaultEpilogueISM_NSB_IJNSB_IJllllEEESE_SX_EEES1Z_NS1T_6thread17LinearCombinationISM_Li1EffLNS20_9ScaleType4KindE0ELNS_15FloatRoundStyleE2ESM_EENS_4gemm15EpilogueDefaultEEEEEvvEEEEvNT_6ParamsE,"a",@progbits
	.sectionflags	@""
	.align	4
.nv.constant0._ZN7cutlass13device_kernelINS_4conv6kernel13ConvUniversalINS1_16ConvProblemShapeILNS1_8OperatorE0ELi3EEENS1_10collective14CollectiveConvINS1_46MainloopSm90TmaGmmaWarpSpecializedImplicitGemmILS5_0ELi14ELi3EN4cute5tupleIJNSA_1CILi2EEENSC_ILi1EEESE_EEENS1_36KernelImplicitTmaWarpSpecializedSm90ELi1EEENSB_IJNSC_ILi64EEESI_NSB_IJNSC_ILi32EEEEEEEEENS_10tfloat32_tESM_NSA_8TiledMMAINSA_8MMA_AtomIJNSA_4SM904GMMA29MMA_64x64x8_F32TF32TF32_SS_TNILNSQ_7ScaleInE1ELSS_1EEEEEENSA_6LayoutINSB_IJSE_SE_SE_EEENSB_IJNSC_ILi0EEESX_SX_EEEEENSB_IJNSA_10UnderscoreES10_S10_EEEEENS7_6detail26Sm90ImplicitGemmTileTraitsINSA_20SM90_TMA_LOAD_IM2COLENSA_14ComposedLayoutINSA_7SwizzleILi3ELi4ELi3EEENSA_18smem_ptr_flag_bitsILi32EEENSV_INSB_IJNSB_IJNSC_ILi8EEES1B_EEENSB_IJSJ_SE_EEENSB_IJSE_NSC_ILi14EEEEEEEEENSB_IJNSB_IJSJ_NSC_ILi256EEEEEENSB_IJSE_SX_EEENSB_IJSX_NSC_ILi2048EEEEEEEEEEEEEvEENS14_INSA_23SM90_TMA_LOAD_MULTICASTES1O_vEEEENS_8epilogue10collective6detail29Sm90TmaWarpSpecializedAdapterINS1U_15DefaultEpilogueISM_NSB_IJNSB_IJllllEEESE_SX_EEES1Z_NS1T_6thread17LinearCombinationISM_Li1EffLNS20_9ScaleType4KindE0ELNS_15FloatRoundStyleE2ESM_EENS_4gemm15EpilogueDefaultEEEEEvvEEEEvNT_6ParamsE:
	.zero		1664


//--------------------- SYMBOLS --------------------------

	.type		.nv.reservedSmem.offset0,@object
	.size		.nv.reservedSmem.offset0,0x4
